	.target	sm_103a

	.elftype	@"ET_EXEC"


//--------------------- .note.nv.tkinfo           --------------------------
	.section	.note.nv.tkinfo,"",@"SHT_NOTE"
	.sectionflags	@"SHF_NOTE_NV_TKINFO"
	.tkinfo
        /*0018*/ 	.word	0x00000002
        /*0030*/ 	.string	""
        /*0030*/ 	.string	"ptxas"
        /*0030*/ 	.string	"Cuda compilation tools, release 13.0, V13.0.88"
        /*0030*/ 	.string	"Build cuda_13.0.r13.0/compiler.36424714_0"
        /*0030*/ 	.string	"-arch sm_103a -m 64 "



//--------------------- .note.nv.cuinfo           --------------------------
	.section	.note.nv.cuinfo,"",@"SHT_NOTE"
	.sectionflags	@"SHF_NOTE_NV_CUINFO"
        /*0018*/ 	.short	0x0002
        /*001a*/ 	.short	0x0067
        /*001c*/ 	.short	0x0082
	.zero		2


//--------------------- .nv.info                  --------------------------
	.section	.nv.info,"",@"SHT_CUDA_INFO"
	.align	4


	//----- nvinfo : EIATTR_REGCOUNT
	.align		4
        /*0000*/ 	.byte	0x04, 0x2f
        /*0002*/ 	.short	(.L_12 - .L_11)
	.align		4
.L_11:
        /*0004*/ 	.word	index@(_ZN7cutlass13device_kernelIN5flash19enable_sm80_to_sm89INS1_16FlashAttnFwdSm80INS1_25CollectiveMainloopFwdSm80ILi4ELi1ELb0EN4cute5tupleIJNS5_1CILi128EEENS7_ILi64EEENS7_ILi96EEEEEELi96ENS_6half_tEfNS_4arch4Sm80ELb1ELb0ELb0ELb1ELb0ELb1ELb1ELb0EEENS1_21CollectiveEpilogueFwdINS6_IJS8_SA_S9_EEENS6_IJNS7_ILi1EEESI_SI_EEESC_SE_Li128ELb1ELb1ELb0ELb0EEENS1_19SingleTileSchedulerILb1ELb0ELb1ELi128EEEEEEEEEvNT_6ParamsE)
        /*0008*/ 	.word	0x00000004


	//----- nvinfo : EIATTR_FRAME_SIZE
	.align		4
.L_12:
        /*000c*/ 	.byte	0x04, 0x11
        /*000e*/ 	.short	(.L_14 - .L_13)
	.align		4
.L_13:
        /*0010*/ 	.word	index@(_ZN7cutlass13device_kernelIN5flash19enable_sm80_to_sm89INS1_16FlashAttnFwdSm80INS1_25CollectiveMainloopFwdSm80ILi4ELi1ELb0EN4cute5tupleIJNS5_1CILi128EEENS7_ILi64EEENS7_ILi96EEEEEELi96ENS_6half_tEfNS_4arch4Sm80ELb1ELb0ELb0ELb1ELb0ELb1ELb1ELb0EEENS1_21CollectiveEpilogueFwdINS6_IJS8_SA_S9_EEENS6_IJNS7_ILi1EEESI_SI_EEESC_SE_Li128ELb1ELb1ELb0ELb0EEENS1_19SingleTileSchedulerILb1ELb0ELb1ELi128EEEEEEEEEvNT_6ParamsE)
        /*0014*/ 	.word	0x00000000


	//----- nvinfo : EIATTR_REGCOUNT
	.align		4
.L_14:
        /*0018*/ 	.byte	0x04, 0x2f
        /*001a*/ 	.short	(.L_16 - .L_15)
	.align		4
.L_15:
        /*001c*/ 	.word	index@(_ZN7cutlass13device_kernelIN5flash19enable_sm80_to_sm89INS1_16FlashAttnFwdSm80INS1_25CollectiveMainloopFwdSm80ILi4ELi1ELb0EN4cute5tupleIJNS5_1CILi128EEENS7_ILi64EEENS7_ILi96EEEEEELi96ENS_6half_tEfNS_4arch4Sm80ELb1ELb0ELb0ELb1ELb0ELb0ELb1ELb0EEENS1_21CollectiveEpilogueFwdINS6_IJS8_SA_S9_EEENS6_IJNS7_ILi1EEESI_SI_EEESC_SE_Li128ELb1ELb1ELb0ELb0EEENS1_19SingleTileSchedulerILb1ELb0ELb1ELi128EEEEEEEEEvNT_6ParamsE)
        /*0020*/ 	.word	0x00000004


	//----- nvinfo : EIATTR_FRAME_SIZE
	.align		4
.L_16:
        /*0024*/ 	.byte	0x04, 0x11
        /*0026*/ 	.short	(.L_18 - .L_17)
	.align		4
.L_17:
        /*0028*/ 	.word	index@(_ZN7cutlass13device_kernelIN5flash19enable_sm80_to_sm89INS1_16FlashAttnFwdSm80INS1_25CollectiveMainloopFwdSm80ILi4ELi1ELb0EN4cute5tupleIJNS5_1CILi128EEENS7_ILi64EEENS7_ILi96EEEEEELi96ENS_6half_tEfNS_4arch4Sm80ELb1ELb0ELb0ELb1ELb0ELb0ELb1ELb0EEENS1_21CollectiveEpilogueFwdINS6_IJS8_SA_S9_EEENS6_IJNS7_ILi1EEESI_SI_EEESC_SE_Li128ELb1ELb1ELb0ELb0EEENS1_19SingleTileSchedulerILb1ELb0ELb1ELi128EEEEEEEEEvNT_6ParamsE)
        /*002c*/ 	.word	0x00000000


	//----- nvinfo : EIATTR_REGCOUNT
	.align		4
.L_18:
        /*0030*/ 	.byte	0x04, 0x2f
        /*0032*/ 	.short	(.L_20 - .L_19)
	.align		4
.L_19:
        /*0034*/ 	.word	index@(_ZN7cutlass13device_kernelIN5flash19enable_sm80_to_sm89INS1_16FlashAttnFwdSm80INS1_25CollectiveMainloopFwdSm80ILi4ELi1ELb0EN4cute5tupleIJNS5_1CILi128EEENS7_ILi64EEENS7_ILi96EEEEEELi96ENS_6half_tEfNS_4arch4Sm80ELb1ELb0ELb0ELb0ELb0ELb0ELb1ELb0EEENS1_21CollectiveEpilogueFwdINS6_IJS8_SA_S9_EEENS6_IJNS7_ILi1EEESI_SI_EEESC_SE_Li128ELb0ELb1ELb0ELb0EEENS1_30DynamicPersistentTileSchedulerILi128ELi128ELb0ELb1ELb0EEEEEEEEEvNT_6ParamsE)
        /*0038*/ 	.word	0x00000004


	//----- nvinfo : EIATTR_FRAME_SIZE
	.align		4
.L_20:
        /*003c*/ 	.byte	0x04, 0x11
        /*003e*/ 	.short	(.L_22 - .L_21)
	.align		4
.L_21:
        /*0040*/ 	.word	index@(_ZN7cutlass13device_kernelIN5flash19enable_sm80_to_sm89INS1_16FlashAttnFwdSm80INS1_25CollectiveMainloopFwdSm80ILi4ELi1ELb0EN4cute5tupleIJNS5_1CILi128EEENS7_ILi64EEENS7_ILi96EEEEEELi96ENS_6half_tEfNS_4arch4Sm80ELb1ELb0ELb0ELb0ELb0ELb0ELb1ELb0EEENS1_21CollectiveEpilogueFwdINS6_IJS8_SA_S9_EEENS6_IJNS7_ILi1EEESI_SI_EEESC_SE_Li128ELb0ELb1ELb0ELb0EEENS1_30DynamicPersistentTileSchedulerILi128ELi128ELb0ELb1ELb0EEEEEEEEEvNT_6ParamsE)
        /*0044*/ 	.word	0x00000000


	//----- nvinfo : EIATTR_REGCOUNT
	.align		4
.L_22:
        /*0048*/ 	.byte	0x04, 0x2f
        /*004a*/ 	.short	(.L_24 - .L_23)
	.align		4
.L_23:
        /*004c*/ 	.word	index@(_ZN7cutlass13device_kernelIN5flash19enable_sm80_to_sm89INS1_16FlashAttnFwdSm80INS1_25CollectiveMainloopFwdSm80ILi4ELi1ELb0EN4cute5tupleIJNS5_1CILi128EEENS7_ILi48EEENS7_ILi96EEEEEELi96ENS_6half_tEfNS_4arch4Sm80ELb0ELb1ELb0ELb1ELb0ELb1ELb1ELb0EEENS1_21CollectiveEpilogueFwdINS6_IJS8_SA_S9_EEENS6_IJNS7_ILi1EEESI_SI_EEESC_SE_Li128ELb1ELb1ELb0ELb0EEENS1_19SingleTileSchedulerILb1ELb0ELb1ELi128EEEEEEEEEvNT_6ParamsE)
        /*0050*/ 	.word	0x00000004


	//----- nvinfo : EIATTR_FRAME_SIZE
	.align		4
.L_24:
        /*0054*/ 	.byte	0x04, 0x11
        /*0056*/ 	.short	(.L_26 - .L_25)
	.align		4
.L_25:
        /*0058*/ 	.word	index@(_ZN7cutlass13device_kernelIN5flash19enable_sm80_to_sm89INS1_16FlashAttnFwdSm80INS1_25CollectiveMainloopFwdSm80ILi4ELi1ELb0EN4cute5tupleIJNS5_1CILi128EEENS7_ILi48EEENS7_ILi96EEEEEELi96ENS_6half_tEfNS_4arch4Sm80ELb0ELb1ELb0ELb1ELb0ELb1ELb1ELb0EEENS1_21CollectiveEpilogueFwdINS6_IJS8_SA_S9_EEENS6_IJNS7_ILi1EEESI_SI_EEESC_SE_Li128ELb1ELb1ELb0ELb0EEENS1_19SingleTileSchedulerILb1ELb0ELb1ELi128EEEEEEEEEvNT_6ParamsE)
        /*005c*/ 	.word	0x00000000


	//----- nvinfo : EIATTR_REGCOUNT
	.align		4
.L_26:
        /*0060*/ 	.byte	0x04, 0x2f
        /*0062*/ 	.short	(.L_28 - .L_27)
	.align		4
.L_27:
        /*0064*/ 	.word	index@(_ZN7cutlass13device_kernelIN5flash19enable_sm80_to_sm89INS1_16FlashAttnFwdSm80INS1_25CollectiveMainloopFwdSm80ILi4ELi1ELb0EN4cute5tupleIJNS5_1CILi128EEENS7_ILi48EEENS7_ILi96EEEEEELi96ENS_6half_tEfNS_4arch4Sm80ELb0ELb1ELb0ELb1ELb0ELb0ELb1ELb0EEENS1_21CollectiveEpilogueFwdINS6_IJS8_SA_S9_EEENS6_IJNS7_ILi1EEESI_SI_EEESC_SE_Li128ELb1ELb1ELb0ELb0EEENS1_19SingleTileSchedulerILb1ELb0ELb1ELi128EEEEEEEEEvNT_6ParamsE)
        /*0068*/ 	.word	0x00000004


	//----- nvinfo : EIATTR_FRAME_SIZE
	.align		4
.L_28:
        /*006c*/ 	.byte	0x04, 0x11
        /*006e*/ 	.short	(.L_30 - .L_29)
	.align		4
.L_29:
        /*0070*/ 	.word	index@(_ZN7cutlass13device_kernelIN5flash19enable_sm80_to_sm89INS1_16FlashAttnFwdSm80INS1_25CollectiveMainloopFwdSm80ILi4ELi1ELb0EN4cute5tupleIJNS5_1CILi128EEENS7_ILi48EEENS7_ILi96EEEEEELi96ENS_6half_tEfNS_4arch4Sm80ELb0ELb1ELb0ELb1ELb0ELb0ELb1ELb0EEENS1_21CollectiveEpilogueFwdINS6_IJS8_SA_S9_EEENS6_IJNS7_ILi1EEESI_SI_EEESC_SE_Li128ELb1ELb1ELb0ELb0EEENS1_19SingleTileSchedulerILb1ELb0ELb1ELi128EEEEEEEEEvNT_6ParamsE)
        /*0074*/ 	.word	0x00000000


	//----- nvinfo : EIATTR_REGCOUNT
	.align		4
.L_30:
        /*0078*/ 	.byte	0x04, 0x2f
        /*007a*/ 	.short	(.L_32 - .L_31)
	.align		4
.L_31:
        /*007c*/ 	.word	index@(_ZN7cutlass13device_kernelIN5flash19enable_sm80_to_sm89INS1_16FlashAttnFwdSm80INS1_25CollectiveMainloopFwdSm80ILi4ELi1ELb0EN4cute5tupleIJNS5_1CILi128EEENS7_ILi48EEENS7_ILi96EEEEEELi96ENS_6half_tEfNS_4arch4Sm80ELb0ELb1ELb0ELb0ELb0ELb0ELb1ELb0EEENS1_21CollectiveEpilogueFwdINS6_IJS8_SA_S9_EEENS6_IJNS7_ILi1EEESI_SI_EEESC_SE_Li128ELb0ELb1ELb0ELb0EEENS1_19SingleTileSchedulerILb0ELb0ELb1ELi128EEEEEEEEEvNT_6ParamsE)
        /*0080*/ 	.word	0x00000004


	//----- nvinfo : EIATTR_FRAME_SIZE
	.align		4
.L_32:
        /*0084*/ 	.byte	0x04, 0x11
        /*0086*/ 	.short	(.L_34 - .L_33)
	.align		4
.L_33:
        /*0088*/ 	.word	index@(_ZN7cutlass13device_kernelIN5flash19enable_sm80_to_sm89INS1_16FlashAttnFwdSm80INS1_25CollectiveMainloopFwdSm80ILi4ELi1ELb0EN4cute5tupleIJNS5_1CILi128EEENS7_ILi48EEENS7_ILi96EEEEEELi96ENS_6half_tEfNS_4arch4Sm80ELb0ELb1ELb0ELb0ELb0ELb0ELb1ELb0EEENS1_21CollectiveEpilogueFwdINS6_IJS8_SA_S9_EEENS6_IJNS7_ILi1EEESI_SI_EEESC_SE_Li128ELb0ELb1ELb0ELb0EEENS1_19SingleTileSchedulerILb0ELb0ELb1ELi128EEEEEEEEEvNT_6ParamsE)
        /*008c*/ 	.word	0x00000000


	//----- nvinfo : EIATTR_REGCOUNT
	.align		4
.L_34:
        /*0090*/ 	.byte	0x04, 0x2f
        /*0092*/ 	.short	(.L_36 - .L_35)
	.align		4
.L_35:
        /*0094*/ 	.word	index@(_ZN7cutlass13device_kernelIN5flash19enable_sm80_to_sm89INS1_16FlashAttnFwdSm80INS1_25CollectiveMainloopFwdSm80ILi4ELi1ELb0EN4cute5tupleIJNS5_1CILi128EEENS7_ILi64EEENS7_ILi96EEEEEELi96ENS_6half_tEfNS_4arch4Sm80ELb0ELb0ELb0ELb1ELb0ELb1ELb1ELb0EEENS1_21CollectiveEpilogueFwdINS6_IJS8_SA_S9_EEENS6_IJNS7_ILi1EEESI_SI_EEESC_SE_Li128ELb1ELb1ELb0ELb0EEENS1_19SingleTileSchedulerILb1ELb0ELb1ELi128EEEEEEEEEvNT_6ParamsE)
        /*0098*/ 	.word	0x00000004


	//----- nvinfo : EIATTR_FRAME_SIZE
	.align		4
.L_36:
        /*009c*/ 	.byte	0x04, 0x11
        /*009e*/ 	.short	(.L_38 - .L_37)
	.align		4
.L_37:
        /*00a0*/ 	.word	index@(_ZN7cutlass13device_kernelIN5flash19enable_sm80_to_sm89INS1_16FlashAttnFwdSm80INS1_25CollectiveMainloopFwdSm80ILi4ELi1ELb0EN4cute5tupleIJNS5_1CILi128EEENS7_ILi64EEENS7_ILi96EEEEEELi96ENS_6half_tEfNS_4arch4Sm80ELb0ELb0ELb0ELb1ELb0ELb1ELb1ELb0EEENS1_21CollectiveEpilogueFwdINS6_IJS8_SA_S9_EEENS6_IJNS7_ILi1EEESI_SI_EEESC_SE_Li128ELb1ELb1ELb0ELb0EEENS1_19SingleTileSchedulerILb1ELb0ELb1ELi128EEEEEEEEEvNT_6ParamsE)
        /*00a4*/ 	.word	0x00000000


	//----- nvinfo : EIATTR_REGCOUNT
	.align		4
.L_38:
        /*00a8*/ 	.byte	0x04, 0x2f
        /*00aa*/ 	.short	(.L_40 - .L_39)
	.align		4
.L_39:
        /*00ac*/ 	.word	index@(_ZN7cutlass13device_kernelIN5flash19enable_sm80_to_sm89INS1_16FlashAttnFwdSm80INS1_25CollectiveMainloopFwdSm80ILi4ELi1ELb0EN4cute5tupleIJNS5_1CILi128EEENS7_ILi64EEENS7_ILi96EEEEEELi96ENS_6half_tEfNS_4arch4Sm80ELb0ELb0ELb0ELb1ELb0ELb0ELb1ELb0EEENS1_21CollectiveEpilogueFwdINS6_IJS8_SA_S9_EEENS6_IJNS7_ILi1EEESI_SI_EEESC_SE_Li128ELb1ELb1ELb0ELb0EEENS1_19SingleTileSchedulerILb1ELb0ELb1ELi128EEEEEEEEEvNT_6ParamsE)
        /*00b0*/ 	.word	0x00000004


	//----- nvinfo : EIATTR_FRAME_SIZE
	.align		4
.L_40:
        /*00b4*/ 	.byte	0x04, 0x11
        /*00b6*/ 	.short	(.L_42 - .L_41)
	.align		4
.L_41:
        /*00b8*/ 	.word	index@(_ZN7cutlass13device_kernelIN5flash19enable_sm80_to_sm89INS1_16FlashAttnFwdSm80INS1_25CollectiveMainloopFwdSm80ILi4ELi1ELb0EN4cute5tupleIJNS5_1CILi128EEENS7_ILi64EEENS7_ILi96EEEEEELi96ENS_6half_tEfNS_4arch4Sm80ELb0ELb0ELb0ELb1ELb0ELb0ELb1ELb0EEENS1_21CollectiveEpilogueFwdINS6_IJS8_SA_S9_EEENS6_IJNS7_ILi1EEESI_SI_EEESC_SE_Li128ELb1ELb1ELb0ELb0EEENS1_19SingleTileSchedulerILb1ELb0ELb1ELi128EEEEEEEEEvNT_6ParamsE)
        /*00bc*/ 	.word	0x00000000


	//----- nvinfo : EIATTR_REGCOUNT
	.align		4
.L_42:
        /*00c0*/ 	.byte	0x04, 0x2f
        /*00c2*/ 	.short	(.L_44 - .L_43)
	.align		4
.L_43:
        /*00c4*/ 	.word	index@(_ZN7cutlass13device_kernelIN5flash19enable_sm80_to_sm89INS1_16FlashAttnFwdSm80INS1_25CollectiveMainloopFwdSm80ILi4ELi1ELb0EN4cute5tupleIJNS5_1CILi128EEENS7_ILi64EEENS7_ILi96EEEEEELi96ENS_6half_tEfNS_4arch4Sm80ELb0ELb0ELb0ELb0ELb0ELb0ELb1ELb0EEENS1_21CollectiveEpilogueFwdINS6_IJS8_SA_S9_EEENS6_IJNS7_ILi1EEESI_SI_EEESC_SE_Li128ELb0ELb1ELb0ELb0EEENS1_19SingleTileSchedulerILb0ELb0ELb1ELi128EEEEEEEEEvNT_6ParamsE)
        /*00c8*/ 	.word	0x00000004


	//----- nvinfo : EIATTR_FRAME_SIZE
	.align		4
.L_44:
        /*00cc*/ 	.byte	0x04, 0x11
        /*00ce*/ 	.short	(.L_46 - .L_45)
	.align		4
.L_45:
        /*00d0*/ 	.word	index@(_ZN7cutlass13device_kernelIN5flash19enable_sm80_to_sm89INS1_16FlashAttnFwdSm80INS1_25CollectiveMainloopFwdSm80ILi4ELi1ELb0EN4cute5tupleIJNS5_1CILi128EEENS7_ILi64EEENS7_ILi96EEEEEELi96ENS_6half_tEfNS_4arch4Sm80ELb0ELb0ELb0ELb0ELb0ELb0ELb1ELb0EEENS1_21CollectiveEpilogueFwdINS6_IJS8_SA_S9_EEENS6_IJNS7_ILi1EEESI_SI_EEESC_SE_Li128ELb0ELb1ELb0ELb0EEENS1_19SingleTileSchedulerILb0ELb0ELb1ELi128EEEEEEEEEvNT_6ParamsE)
        /*00d4*/ 	.word	0x00000000


	//----- nvinfo : EIATTR_MIN_STACK_SIZE
	.align		4
.L_46:
        /*00d8*/ 	.byte	0x04, 0x12
        /*00da*/ 	.short	(.L_48 - .L_47)
	.align		4
.L_47:
        /*00dc*/ 	.word	index@(_ZN7cutlass13device_kernelIN5flash19enable_sm80_to_sm89INS1_16FlashAttnFwdSm80INS1_25CollectiveMainloopFwdSm80ILi4ELi1ELb0EN4cute5tupleIJNS5_1CILi128EEENS7_ILi64EEENS7_ILi96EEEEEELi96ENS_6half_tEfNS_4arch4Sm80ELb0ELb0ELb0ELb0ELb0ELb0ELb1ELb0EEENS1_21CollectiveEpilogueFwdINS6_IJS8_SA_S9_EEENS6_IJNS7_ILi1EEESI_SI_EEESC_SE_Li128ELb0ELb1ELb0ELb0EEENS1_19SingleTileSchedulerILb0ELb0ELb1ELi128EEEEEEEEEvNT_6ParamsE)
        /*00e0*/ 	.word	0x00000000


	//----- nvinfo : EIATTR_MIN_STACK_SIZE
	.align		4
.L_48:
        /*00e4*/ 	.byte	0x04, 0x12
        /*00e6*/ 	.short	(.L_50 - .L_49)
	.align		4
.L_49:
        /*00e8*/ 	.word	index@(_ZN7cutlass13device_kernelIN5flash19enable_sm80_to_sm89INS1_16FlashAttnFwdSm80INS1_25CollectiveMainloopFwdSm80ILi4ELi1ELb0EN4cute5tupleIJNS5_1CILi128EEENS7_ILi64EEENS7_ILi96EEEEEELi96ENS_6half_tEfNS_4arch4Sm80ELb0ELb0ELb0ELb1ELb0ELb0ELb1ELb0EEENS1_21CollectiveEpilogueFwdINS6_IJS8_SA_S9_EEENS6_IJNS7_ILi1EEESI_SI_EEESC_SE_Li128ELb1ELb1ELb0ELb0EEENS1_19SingleTileSchedulerILb1ELb0ELb1ELi128EEEEEEEEEvNT_6ParamsE)
        /*00ec*/ 	.word	0x00000000


	//----- nvinfo : EIATTR_MIN_STACK_SIZE
	.align		4
.L_50:
        /*00f0*/ 	.byte	0x04, 0x12
        /*00f2*/ 	.short	(.L_52 - .L_51)
	.align		4
.L_51:
        /*00f4*/ 	.word	index@(_ZN7cutlass13device_kernelIN5flash19enable_sm80_to_sm89INS1_16FlashAttnFwdSm80INS1_25CollectiveMainloopFwdSm80ILi4ELi1ELb0EN4cute5tupleIJNS5_1CILi128EEENS7_ILi64EEENS7_ILi96EEEEEELi96ENS_6half_tEfNS_4arch4Sm80ELb0ELb0ELb0ELb1ELb0ELb1ELb1ELb0EEENS1_21CollectiveEpilogueFwdINS6_IJS8_SA_S9_EEENS6_IJNS7_ILi1EEESI_SI_EEESC_SE_Li128ELb1ELb1ELb0ELb0EEENS1_19SingleTileSchedulerILb1ELb0ELb1ELi128EEEEEEEEEvNT_6ParamsE)
        /*00f8*/ 	.word	0x00000000


	//----- nvinfo : EIATTR_MIN_STACK_SIZE
	.align		4
.L_52:
        /*00fc*/ 	.byte	0x04, 0x12
        /*00fe*/ 	.short	(.L_54 - .L_53)
	.align		4
.L_53:
        /*0100*/ 	.word	index@(_ZN7cutlass13device_kernelIN5flash19enable_sm80_to_sm89INS1_16FlashAttnFwdSm80INS1_25CollectiveMainloopFwdSm80ILi4ELi1ELb0EN4cute5tupleIJNS5_1CILi128EEENS7_ILi48EEENS7_ILi96EEEEEELi96ENS_6half_tEfNS_4arch4Sm80ELb0ELb1ELb0ELb0ELb0ELb0ELb1ELb0EEENS1_21CollectiveEpilogueFwdINS6_IJS8_SA_S9_EEENS6_IJNS7_ILi1EEESI_SI_EEESC_SE_Li128ELb0ELb1ELb0ELb0EEENS1_19SingleTileSchedulerILb0ELb0ELb1ELi128EEEEEEEEEvNT_6ParamsE)
        /*0104*/ 	.word	0x00000000


	//----- nvinfo : EIATTR_MIN_STACK_SIZE
	.align		4
.L_54:
        /*0108*/ 	.byte	0x04, 0x12
        /*010a*/ 	.short	(.L_56 - .L_55)
	.align		4
.L_55:
        /*010c*/ 	.word	index@(_ZN7cutlass13device_kernelIN5flash19enable_sm80_to_sm89INS1_16FlashAttnFwdSm80INS1_25CollectiveMainloopFwdSm80ILi4ELi1ELb0EN4cute5tupleIJNS5_1CILi128EEENS7_ILi48EEENS7_ILi96EEEEEELi96ENS_6half_tEfNS_4arch4Sm80ELb0ELb1ELb0ELb1ELb0ELb0ELb1ELb0EEENS1_21CollectiveEpilogueFwdINS6_IJS8_SA_S9_EEENS6_IJNS7_ILi1EEESI_SI_EEESC_SE_Li128ELb1ELb1ELb0ELb0EEENS1_19SingleTileSchedulerILb1ELb0ELb1ELi128EEEEEEEEEvNT_6ParamsE)
        /*0110*/ 	.word	0x00000000


	//----- nvinfo : EIATTR_MIN_STACK_SIZE
	.align		4
.L_56:
        /*0114*/ 	.byte	0x04, 0x12
        /*0116*/ 	.short	(.L_58 - .L_57)
	.align		4
.L_57:
        /*0118*/ 	.word	index@(_ZN7cutlass13device_kernelIN5flash19enable_sm80_to_sm89INS1_16FlashAttnFwdSm80INS1_25CollectiveMainloopFwdSm80ILi4ELi1ELb0EN4cute5tupleIJNS5_1CILi128EEENS7_ILi48EEENS7_ILi96EEEEEELi96ENS_6half_tEfNS_4arch4Sm80ELb0ELb1ELb0ELb1ELb0ELb1ELb1ELb0EEENS1_21CollectiveEpilogueFwdINS6_IJS8_SA_S9_EEENS6_IJNS7_ILi1EEESI_SI_EEESC_SE_Li128ELb1ELb1ELb0ELb0EEENS1_19SingleTileSchedulerILb1ELb0ELb1ELi128EEEEEEEEEvNT_6ParamsE)
        /*011c*/ 	.word	0x00000000


	//----- nvinfo : EIATTR_MIN_STACK_SIZE
	.align		4
.L_58:
        /*0120*/ 	.byte	0x04, 0x12
        /*0122*/ 	.short	(.L_60 - .L_59)
	.align		4
.L_59:
        /*0124*/ 	.word	index@(_ZN7cutlass13device_kernelIN5flash19enable_sm80_to_sm89INS1_16FlashAttnFwdSm80INS1_25CollectiveMainloopFwdSm80ILi4ELi1ELb0EN4cute5tupleIJNS5_1CILi128EEENS7_ILi64EEENS7_ILi96EEEEEELi96ENS_6half_tEfNS_4arch4Sm80ELb1ELb0ELb0ELb0ELb0ELb0ELb1ELb0EEENS1_21CollectiveEpilogueFwdINS6_IJS8_SA_S9_EEENS6_IJNS7_ILi1EEESI_SI_EEESC_SE_Li128ELb0ELb1ELb0ELb0EEENS1_30DynamicPersistentTileSchedulerILi128ELi128ELb0ELb1ELb0EEEEEEEEEvNT_6ParamsE)
        /*0128*/ 	.word	0x00000000


	//----- nvinfo : EIATTR_MIN_STACK_SIZE
	.align		4
.L_60:
        /*012c*/ 	.byte	0x04, 0x12
        /*012e*/ 	.short	(.L_62 - .L_61)
	.align		4
.L_61:
        /*0130*/ 	.word	index@(_ZN7cutlass13device_kernelIN5flash19enable_sm80_to_sm89INS1_16FlashAttnFwdSm80INS1_25CollectiveMainloopFwdSm80ILi4ELi1ELb0EN4cute5tupleIJNS5_1CILi128EEENS7_ILi64EEENS7_ILi96EEEEEELi96ENS_6half_tEfNS_4arch4Sm80ELb1ELb0ELb0ELb1ELb0ELb0ELb1ELb0EEENS1_21CollectiveEpilogueFwdINS6_IJS8_SA_S9_EEENS6_IJNS7_ILi1EEESI_SI_EEESC_SE_Li128ELb1ELb1ELb0ELb0EEENS1_19SingleTileSchedulerILb1ELb0ELb1ELi128EEEEEEEEEvNT_6ParamsE)
        /*0134*/ 	.word	0x00000000


	//----- nvinfo : EIATTR_MIN_STACK_SIZE
	.align		4
.L_62:
        /*0138*/ 	.byte	0x04, 0x12
        /*013a*/ 	.short	(.L_64 - .L_63)
	.align		4
.L_63:
        /*013c*/ 	.word	index@(_ZN7cutlass13device_kernelIN5flash19enable_sm80_to_sm89INS1_16FlashAttnFwdSm80INS1_25CollectiveMainloopFwdSm80ILi4ELi1ELb0EN4cute5tupleIJNS5_1CILi128EEENS7_ILi64EEENS7_ILi96EEEEEELi96ENS_6half_tEfNS_4arch4Sm80ELb1ELb0ELb0ELb1ELb0ELb1ELb1ELb0EEENS1_21CollectiveEpilogueFwdINS6_IJS8_SA_S9_EEENS6_IJNS7_ILi1EEESI_SI_EEESC_SE_Li128ELb1ELb1ELb0ELb0EEENS1_19SingleTileSchedulerILb1ELb0ELb1ELi128EEEEEEEEEvNT_6ParamsE)
        /*0140*/ 	.word	0x00000000
.L_64:


//--------------------- .nv.compat                --------------------------
	.section	.nv.compat,"",@"SHT_CUDA_COMPAT_INFO"
	.align	4
        /*0000*/ 	.byte	0x02, 0x09, 0x01, 0x00, 0x02, 0x02, 0x01, 0x00, 0x02, 0x05, 0x05, 0x00, 0x03, 0x07, 0x01, 0x01
        /*0010*/ 	.byte	0x02, 0x03, 0x00, 0x00, 0x02, 0x06, 0x01, 0x00, 0x04, 0x0b, 0x08, 0x00, 0x00, 0x00, 0x00, 0x00
        /*0020*/ 	.byte	0x00, 0x00, 0x00, 0x00


//--------------------- .nv.info._ZN7cutlass13device_kernelIN5flash19enable_sm80_to_sm89INS1_16FlashAttnFwdSm80INS1_25CollectiveMainloopFwdSm80ILi4ELi1ELb0EN4cute5tupleIJNS5_1CILi128EEENS7_ILi64EEENS7_ILi96EEEEEELi96ENS_6half_tEfNS_4arch4Sm80ELb0ELb0ELb0ELb0ELb0ELb0ELb1ELb0EEENS1_21CollectiveEpilogueFwdINS6_IJS8_SA_S9_EEENS6_IJNS7_ILi1EEESI_SI_EEESC_SE_Li128ELb0ELb1ELb0ELb0EEENS1_19SingleTileSchedulerILb0ELb0ELb1ELi128EEEEEEEEEvNT_6ParamsE --------------------------
	.section	.nv.info._ZN7cutlass13device_kernelIN5flash19enable_sm80_to_sm89INS1_16FlashAttnFwdSm80INS1_25CollectiveMainloopFwdSm80ILi4ELi1ELb0EN4cute5tupleIJNS5_1CILi128EEENS7_ILi64EEENS7_ILi96EEEEEELi96ENS_6half_tEfNS_4arch4Sm80ELb0ELb0ELb0ELb0ELb0ELb0ELb1ELb0EEENS1_21CollectiveEpilogueFwdINS6_IJS8_SA_S9_EEENS6_IJNS7_ILi1EEESI_SI_EEESC_SE_Li128ELb0ELb1ELb0ELb0EEENS1_19SingleTileSchedulerILb0ELb0ELb1ELi128EEEEEEEEEvNT_6ParamsE,"",@"SHT_CUDA_INFO"
	.sectionflags	@""
	.align	4


	//----- nvinfo : EIATTR_CUDA_API_VERSION
	.align		4
        /*0000*/ 	.byte	0x04, 0x37
        /*0002*/ 	.short	(.L_66 - .L_65)
.L_65:
        /*0004*/ 	.word	0x00000082


	//----- nvinfo : EIATTR_KPARAM_INFO
	.align		4
.L_66:
        /*0008*/ 	.byte	0x04, 0x17
        /*000a*/ 	.short	(.L_68 - .L_67)
.L_67:
        /*000c*/ 	.word	0x00000000
        /*0010*/ 	.short	0x0000
        /*0012*/ 	.short	0x0000
        /*0014*/ 	.byte	0x00, 0xf0, 0x61, 0x10


	//----- nvinfo : EIATTR_SPARSE_MMA_MASK
	.align		4
.L_68:
        /*0018*/ 	.byte	0x03, 0x50
        /*001a*/ 	.short	0x0000


	//----- nvinfo : EIATTR_MAXREG_COUNT
	.align		4
        /*001c*/ 	.byte	0x03, 0x1b
        /*001e*/ 	.short	0x00ff


	//----- nvinfo : EIATTR_MERCURY_ISA_VERSION
	.align		4
        /*0020*/ 	.byte	0x03, 0x5f
        /*0022*/ 	.short	0x0101


	//----- nvinfo : EIATTR_VRC_CTA_INIT_COUNT
	.align		4
        /*0024*/ 	.byte	0x02, 0x4a
	.zero		1
	.zero		1


	//----- nvinfo : EIATTR_EXIT_INSTR_OFFSETS
	.align		4
        /*0028*/ 	.byte	0x04, 0x1c
        /*002a*/ 	.short	(.L_70 - .L_69)


	//   ....[0]....
.L_69:
        /*002c*/ 	.word	0x00000010


	//----- nvinfo : EIATTR_MAX_THREADS
	.align		4
.L_70:
        /*0030*/ 	.byte	0x04, 0x05
        /*0032*/ 	.short	(.L_72 - .L_71)
.L_71:
        /*0034*/ 	.word	0x00000080
        /*0038*/ 	.word	0x00000001
        /*003c*/ 	.word	0x00000001


	//----- nvinfo : EIATTR_CBANK_PARAM_SIZE
	.align		4
.L_72:
        /*0040*/ 	.byte	0x03, 0x19
        /*0042*/ 	.short	0x0418


	//----- nvinfo : EIATTR_PARAM_CBANK
	.align		4
        /*0044*/ 	.byte	0x04, 0x0a
        /*0046*/ 	.short	(.L_74 - .L_73)
	.align		4
.L_73:
        /*0048*/ 	.word	index@(.nv.constant0._ZN7cutlass13device_kernelIN5flash19enable_sm80_to_sm89INS1_16FlashAttnFwdSm80INS1_25CollectiveMainloopFwdSm80ILi4ELi1ELb0EN4cute5tupleIJNS5_1CILi128EEENS7_ILi64EEENS7_ILi96EEEEEELi96ENS_6half_tEfNS_4arch4Sm80ELb0ELb0ELb0ELb0ELb0ELb0ELb1ELb0EEENS1_21CollectiveEpilogueFwdINS6_IJS8_SA_S9_EEENS6_IJNS7_ILi1EEESI_SI_EEESC_SE_Li128ELb0ELb1ELb0ELb0EEENS1_19SingleTileSchedulerILb0ELb0ELb1ELi128EEEEEEEEEvNT_6ParamsE)
        /*004c*/ 	.short	0x0380
        /*004e*/ 	.short	0x0418


	//----- nvinfo : EIATTR_SW_WAR
	.align		4
.L_74:
        /*0050*/ 	.byte	0x04, 0x36
        /*0052*/ 	.short	(.L_76 - .L_75)
.L_75:
        /*0054*/ 	.word	0x00000008
.L_76:


//--------------------- .nv.info._ZN7cutlass13device_kernelIN5flash19enable_sm80_to_sm89INS1_16FlashAttnFwdSm80INS1_25CollectiveMainloopFwdSm80ILi4ELi1ELb0EN4cute5tupleIJNS5_1CILi128EEENS7_ILi64EEENS7_ILi96EEEEEELi96ENS_6half_tEfNS_4arch4Sm80ELb0ELb0ELb0ELb1ELb0ELb0ELb1ELb0EEENS1_21CollectiveEpilogueFwdINS6_IJS8_SA_S9_EEENS6_IJNS7_ILi1EEESI_SI_EEESC_SE_Li128ELb1ELb1ELb0ELb0EEENS1_19SingleTileSchedulerILb1ELb0ELb1ELi128EEEEEEEEEvNT_6ParamsE --------------------------
	.section	.nv.info._ZN7cutlass13device_kernelIN5flash19enable_sm80_to_sm89INS1_16FlashAttnFwdSm80INS1_25CollectiveMainloopFwdSm80ILi4ELi1ELb0EN4cute5tupleIJNS5_1CILi128EEENS7_ILi64EEENS7_ILi96EEEEEELi96ENS_6half_tEfNS_4arch4Sm80ELb0ELb0ELb0ELb1ELb0ELb0ELb1ELb0EEENS1_21CollectiveEpilogueFwdINS6_IJS8_SA_S9_EEENS6_IJNS7_ILi1EEESI_SI_EEESC_SE_Li128ELb1ELb1ELb0ELb0EEENS1_19SingleTileSchedulerILb1ELb0ELb1ELi128EEEEEEEEEvNT_6ParamsE,"",@"SHT_CUDA_INFO"
	.sectionflags	@""
	.align	4


	//----- nvinfo : EIATTR_CUDA_API_VERSION
	.align		4
        /*0000*/ 	.byte	0x04, 0x37
        /*0002*/ 	.short	(.L_78 - .L_77)
.L_77:
        /*0004*/ 	.word	0x00000082


	//----- nvinfo : EIATTR_KPARAM_INFO
	.align		4
.L_78:
        /*0008*/ 	.byte	0x04, 0x17
        /*000a*/ 	.short	(.L_80 - .L_79)
.L_79:
        /*000c*/ 	.word	0x00000000
        /*0010*/ 	.short	0x0000
        /*0012*/ 	.short	0x0000
        /*0014*/ 	.byte	0x00, 0xf0, 0x61, 0x10


	//----- nvinfo : EIATTR_SPARSE_MMA_MASK
	.align		4
.L_80:
        /*0018*/ 	.byte	0x03, 0x50
        /*001a*/ 	.short	0x0000


	//----- nvinfo : EIATTR_MAXREG_COUNT
	.align		4
        /*001c*/ 	.byte	0x03, 0x1b
        /*001e*/ 	.short	0x00ff


	//----- nvinfo : EIATTR_MERCURY_ISA_VERSION
	.align		4
        /*0020*/ 	.byte	0x03, 0x5f
        /*0022*/ 	.short	0x0101


	//----- nvinfo : EIATTR_VRC_CTA_INIT_COUNT
	.align		4
        /*0024*/ 	.byte	0x02, 0x4a
	.zero		1
	.zero		1


	//----- nvinfo : EIATTR_EXIT_INSTR_OFFSETS
	.align		4
        /*0028*/ 	.byte	0x04, 0x1c
        /*002a*/ 	.short	(.L_82 - .L_81)


	//   ....[0]....
.L_81:
        /*002c*/ 	.word	0x00000010


	//----- nvinfo : EIATTR_MAX_THREADS
	.align		4
.L_82:
        /*0030*/ 	.byte	0x04, 0x05
        /*0032*/ 	.short	(.L_84 - .L_83)
.L_83:
        /*0034*/ 	.word	0x00000080
        /*0038*/ 	.word	0x00000001
        /*003c*/ 	.word	0x00000001


	//----- nvinfo : EIATTR_CBANK_PARAM_SIZE
	.align		4
.L_84:
        /*0040*/ 	.byte	0x03, 0x19
        /*0042*/ 	.short	0x0418


	//----- nvinfo : EIATTR_PARAM_CBANK
	.align		4
        /*0044*/ 	.byte	0x04, 0x0a
        /*0046*/ 	.short	(.L_86 - .L_85)
	.align		4
.L_85:
        /*0048*/ 	.word	index@(.nv.constant0._ZN7cutlass13device_kernelIN5flash19enable_sm80_to_sm89INS1_16FlashAttnFwdSm80INS1_25CollectiveMainloopFwdSm80ILi4ELi1ELb0EN4cute5tupleIJNS5_1CILi128EEENS7_ILi64EEENS7_ILi96EEEEEELi96ENS_6half_tEfNS_4arch4Sm80ELb0ELb0ELb0ELb1ELb0ELb0ELb1ELb0EEENS1_21CollectiveEpilogueFwdINS6_IJS8_SA_S9_EEENS6_IJNS7_ILi1EEESI_SI_EEESC_SE_Li128ELb1ELb1ELb0ELb0EEENS1_19SingleTileSchedulerILb1ELb0ELb1ELi128EEEEEEEEEvNT_6ParamsE)
        /*004c*/ 	.short	0x0380
        /*004e*/ 	.short	0x0418


	//----- nvinfo : EIATTR_SW_WAR
	.align		4
.L_86:
        /*0050*/ 	.byte	0x04, 0x36
        /*0052*/ 	.short	(.L_88 - .L_87)
.L_87:
        /*0054*/ 	.word	0x00000008
.L_88:


//--------------------- .nv.info._ZN7cutlass13device_kernelIN5flash19enable_sm80_to_sm89INS1_16FlashAttnFwdSm80INS1_25CollectiveMainloopFwdSm80ILi4ELi1ELb0EN4cute5tupleIJNS5_1CILi128EEENS7_ILi64EEENS7_ILi96EEEEEELi96ENS_6half_tEfNS_4arch4Sm80ELb0ELb0ELb0ELb1ELb0ELb1ELb1ELb0EEENS1_21CollectiveEpilogueFwdINS6_IJS8_SA_S9_EEENS6_IJNS7_ILi1EEESI_SI_EEESC_SE_Li128ELb1ELb1ELb0ELb0EEENS1_19SingleTileSchedulerILb1ELb0ELb1ELi128EEEEEEEEEvNT_6ParamsE --------------------------
	.section	.nv.info._ZN7cutlass13device_kernelIN5flash19enable_sm80_to_sm89INS1_16FlashAttnFwdSm80INS1_25CollectiveMainloopFwdSm80ILi4ELi1ELb0EN4cute5tupleIJNS5_1CILi128EEENS7_ILi64EEENS7_ILi96EEEEEELi96ENS_6half_tEfNS_4arch4Sm80ELb0ELb0ELb0ELb1ELb0ELb1ELb1ELb0EEENS1_21CollectiveEpilogueFwdINS6_IJS8_SA_S9_EEENS6_IJNS7_ILi1EEESI_SI_EEESC_SE_Li128ELb1ELb1ELb0ELb0EEENS1_19SingleTileSchedulerILb1ELb0ELb1ELi128EEEEEEEEEvNT_6ParamsE,"",@"SHT_CUDA_INFO"
	.sectionflags	@""
	.align	4


	//----- nvinfo : EIATTR_CUDA_API_VERSION
	.align		4
        /*0000*/ 	.byte	0x04, 0x37
        /*0002*/ 	.short	(.L_90 - .L_89)
.L_89:
        /*0004*/ 	.word	0x00000082


	//----- nvinfo : EIATTR_KPARAM_INFO
	.align		4
.L_90:
        /*0008*/ 	.byte	0x04, 0x17
        /*000a*/ 	.short	(.L_92 - .L_91)
.L_91:
        /*000c*/ 	.word	0x00000000
        /*0010*/ 	.short	0x0000
        /*0012*/ 	.short	0x0000
        /*0014*/ 	.byte	0x00, 0xf0, 0x61, 0x10


	//----- nvinfo : EIATTR_SPARSE_MMA_MASK
	.align		4
.L_92:
        /*0018*/ 	.byte	0x03, 0x50
        /*001a*/ 	.short	0x0000


	//----- nvinfo : EIATTR_MAXREG_COUNT
	.align		4
        /*001c*/ 	.byte	0x03, 0x1b
        /*001e*/ 	.short	0x00ff


	//----- nvinfo : EIATTR_MERCURY_ISA_VERSION
	.align		4
        /*0020*/ 	.byte	0x03, 0x5f
        /*0022*/ 	.short	0x0101


	//----- nvinfo : EIATTR_VRC_CTA_INIT_COUNT
	.align		4
        /*0024*/ 	.byte	0x02, 0x4a
	.zero		1
	.zero		1


	//----- nvinfo : EIATTR_EXIT_INSTR_OFFSETS
	.align		4
        /*0028*/ 	.byte	0x04, 0x1c
        /*002a*/ 	.short	(.L_94 - .L_93)


	//   ....[0]....
.L_93:
        /*002c*/ 	.word	0x00000010


	//----- nvinfo : EIATTR_MAX_THREADS
	.align		4
.L_94:
        /*0030*/ 	.byte	0x04, 0x05
        /*0032*/ 	.short	(.L_96 - .L_95)
.L_95:
        /*0034*/ 	.word	0x00000080
        /*0038*/ 	.word	0x00000001
        /*003c*/ 	.word	0x00000001


	//----- nvinfo : EIATTR_CBANK_PARAM_SIZE
	.align		4
.L_96:
        /*0040*/ 	.byte	0x03, 0x19
        /*0042*/ 	.short	0x0418


	//----- nvinfo : EIATTR_PARAM_CBANK
	.align		4
        /*0044*/ 	.byte	0x04, 0x0a
        /*0046*/ 	.short	(.L_98 - .L_97)
	.align		4
.L_97:
        /*0048*/ 	.word	index@(.nv.constant0._ZN7cutlass13device_kernelIN5flash19enable_sm80_to_sm89INS1_16FlashAttnFwdSm80INS1_25CollectiveMainloopFwdSm80ILi4ELi1ELb0EN4cute5tupleIJNS5_1CILi128EEENS7_ILi64EEENS7_ILi96EEEEEELi96ENS_6half_tEfNS_4arch4Sm80ELb0ELb0ELb0ELb1ELb0ELb1ELb1ELb0EEENS1_21CollectiveEpilogueFwdINS6_IJS8_SA_S9_EEENS6_IJNS7_ILi1EEESI_SI_EEESC_SE_Li128ELb1ELb1ELb0ELb0EEENS1_19SingleTileSchedulerILb1ELb0ELb1ELi128EEEEEEEEEvNT_6ParamsE)
        /*004c*/ 	.short	0x0380
        /*004e*/ 	.short	0x0418


	//----- nvinfo : EIATTR_SW_WAR
	.align		4
.L_98:
        /*0050*/ 	.byte	0x04, 0x36
        /*0052*/ 	.short	(.L_100 - .L_99)
.L_99:
        /*0054*/ 	.word	0x00000008
.L_100:


//--------------------- .nv.info._ZN7cutlass13device_kernelIN5flash19enable_sm80_to_sm89INS1_16FlashAttnFwdSm80INS1_25CollectiveMainloopFwdSm80ILi4ELi1ELb0EN4cute5tupleIJNS5_1CILi128EEENS7_ILi48EEENS7_ILi96EEEEEELi96ENS_6half_tEfNS_4arch4Sm80ELb0ELb1ELb0ELb0ELb0ELb0ELb1ELb0EEENS1_21CollectiveEpilogueFwdINS6_IJS8_SA_S9_EEENS6_IJNS7_ILi1EEESI_SI_EEESC_SE_Li128ELb0ELb1ELb0ELb0EEENS1_19SingleTileSchedulerILb0ELb0ELb1ELi128EEEEEEEEEvNT_6ParamsE --------------------------
	.section	.nv.info._ZN7cutlass13device_kernelIN5flash19enable_sm80_to_sm89INS1_16FlashAttnFwdSm80INS1_25CollectiveMainloopFwdSm80ILi4ELi1ELb0EN4cute5tupleIJNS5_1CILi128EEENS7_ILi48EEENS7_ILi96EEEEEELi96ENS_6half_tEfNS_4arch4Sm80ELb0ELb1ELb0ELb0ELb0ELb0ELb1ELb0EEENS1_21CollectiveEpilogueFwdINS6_IJS8_SA_S9_EEENS6_IJNS7_ILi1EEESI_SI_EEESC_SE_Li128ELb0ELb1ELb0ELb0EEENS1_19SingleTileSchedulerILb0ELb0ELb1ELi128EEEEEEEEEvNT_6ParamsE,"",@"SHT_CUDA_INFO"
	.sectionflags	@""
	.align	4


	//----- nvinfo : EIATTR_CUDA_API_VERSION
	.align		4
        /*0000*/ 	.byte	0x04, 0x37
        /*0002*/ 	.short	(.L_102 - .L_101)
.L_101:
        /*0004*/ 	.word	0x00000082


	//----- nvinfo : EIATTR_KPARAM_INFO
	.align		4
.L_102:
        /*0008*/ 	.byte	0x04, 0x17
        /*000a*/ 	.short	(.L_104 - .L_103)
.L_103:
        /*000c*/ 	.word	0x00000000
        /*0010*/ 	.short	0x0000
        /*0012*/ 	.short	0x0000
        /*0014*/ 	.byte	0x00, 0xf0, 0x61, 0x10


	//----- nvinfo : EIATTR_SPARSE_MMA_MASK
	.align		4
.L_104:
        /*0018*/ 	.byte	0x03, 0x50
        /*001a*/ 	.short	0x0000


	//----- nvinfo : EIATTR_MAXREG_COUNT
	.align		4
        /*001c*/ 	.byte	0x03, 0x1b
        /*001e*/ 	.short	0x00ff


	//----- nvinfo : EIATTR_MERCURY_ISA_VERSION
	.align		4
        /*0020*/ 	.byte	0x03, 0x5f
        /*0022*/ 	.short	0x0101


	//----- nvinfo : EIATTR_VRC_CTA_INIT_COUNT
	.align		4
        /*0024*/ 	.byte	0x02, 0x4a
	.zero		1
	.zero		1


	//----- nvinfo : EIATTR_EXIT_INSTR_OFFSETS
	.align		4
        /*0028*/ 	.byte	0x04, 0x1c
        /*002a*/ 	.short	(.L_106 - .L_105)


	//   ....[0]....
.L_105:
        /*002c*/ 	.word	0x00000010


	//----- nvinfo : EIATTR_MAX_THREADS
	.align		4
.L_106:
        /*0030*/ 	.byte	0x04, 0x05
        /*0032*/ 	.short	(.L_108 - .L_107)
.L_107:
        /*0034*/ 	.word	0x00000080
        /*0038*/ 	.word	0x00000001
        /*003c*/ 	.word	0x00000001


	//----- nvinfo : EIATTR_CBANK_PARAM_SIZE
	.align		4
.L_108:
        /*0040*/ 	.byte	0x03, 0x19
        /*0042*/ 	.short	0x0418


	//----- nvinfo : EIATTR_PARAM_CBANK
	.align		4
        /*0044*/ 	.byte	0x04, 0x0a
        /*0046*/ 	.short	(.L_110 - .L_109)
	.align		4
.L_109:
        /*0048*/ 	.word	index@(.nv.constant0._ZN7cutlass13device_kernelIN5flash19enable_sm80_to_sm89INS1_16FlashAttnFwdSm80INS1_25CollectiveMainloopFwdSm80ILi4ELi1ELb0EN4cute5tupleIJNS5_1CILi128EEENS7_ILi48EEENS7_ILi96EEEEEELi96ENS_6half_tEfNS_4arch4Sm80ELb0ELb1ELb0ELb0ELb0ELb0ELb1ELb0EEENS1_21CollectiveEpilogueFwdINS6_IJS8_SA_S9_EEENS6_IJNS7_ILi1EEESI_SI_EEESC_SE_Li128ELb0ELb1ELb0ELb0EEENS1_19SingleTileSchedulerILb0ELb0ELb1ELi128EEEEEEEEEvNT_6ParamsE)
        /*004c*/ 	.short	0x0380
        /*004e*/ 	.short	0x0418


	//----- nvinfo : EIATTR_SW_WAR
	.align		4
.L_110:
        /*0050*/ 	.byte	0x04, 0x36
        /*0052*/ 	.short	(.L_112 - .L_111)
.L_111:
        /*0054*/ 	.word	0x00000008
.L_112:


//--------------------- .nv.info._ZN7cutlass13device_kernelIN5flash19enable_sm80_to_sm89INS1_16FlashAttnFwdSm80INS1_25CollectiveMainloopFwdSm80ILi4ELi1ELb0EN4cute5tupleIJNS5_1CILi128EEENS7_ILi48EEENS7_ILi96EEEEEELi96ENS_6half_tEfNS_4arch4Sm80ELb0ELb1ELb0ELb1ELb0ELb0ELb1ELb0EEENS1_21CollectiveEpilogueFwdINS6_IJS8_SA_S9_EEENS6_IJNS7_ILi1EEESI_SI_EEESC_SE_Li128ELb1ELb1ELb0ELb0EEENS1_19SingleTileSchedulerILb1ELb0ELb1ELi128EEEEEEEEEvNT_6ParamsE --------------------------
	.section	.nv.info._ZN7cutlass13device_kernelIN5flash19enable_sm80_to_sm89INS1_16FlashAttnFwdSm80INS1_25CollectiveMainloopFwdSm80ILi4ELi1ELb0EN4cute5tupleIJNS5_1CILi128EEENS7_ILi48EEENS7_ILi96EEEEEELi96ENS_6half_tEfNS_4arch4Sm80ELb0ELb1ELb0ELb1ELb0ELb0ELb1ELb0EEENS1_21CollectiveEpilogueFwdINS6_IJS8_SA_S9_EEENS6_IJNS7_ILi1EEESI_SI_EEESC_SE_Li128ELb1ELb1ELb0ELb0EEENS1_19SingleTileSchedulerILb1ELb0ELb1ELi128EEEEEEEEEvNT_6ParamsE,"",@"SHT_CUDA_INFO"
	.sectionflags	@""
	.align	4


	//----- nvinfo : EIATTR_CUDA_API_VERSION
	.align		4
        /*0000*/ 	.byte	0x04, 0x37
        /*0002*/ 	.short	(.L_114 - .L_113)
.L_113:
        /*0004*/ 	.word	0x00000082


	//----- nvinfo : EIATTR_KPARAM_INFO
	.align		4
.L_114:
        /*0008*/ 	.byte	0x04, 0x17
        /*000a*/ 	.short	(.L_116 - .L_115)
.L_115:
        /*000c*/ 	.word	0x00000000
        /*0010*/ 	.short	0x0000
        /*0012*/ 	.short	0x0000
        /*0014*/ 	.byte	0x00, 0xf0, 0x61, 0x10


	//----- nvinfo : EIATTR_SPARSE_MMA_MASK
	.align		4
.L_116:
        /*0018*/ 	.byte	0x03, 0x50
        /*001a*/ 	.short	0x0000


	//----- nvinfo : EIATTR_MAXREG_COUNT
	.align		4
        /*001c*/ 	.byte	0x03, 0x1b
        /*001e*/ 	.short	0x00ff


	//----- nvinfo : EIATTR_MERCURY_ISA_VERSION
	.align		4
        /*0020*/ 	.byte	0x03, 0x5f
        /*0022*/ 	.short	0x0101


	//----- nvinfo : EIATTR_VRC_CTA_INIT_COUNT
	.align		4
        /*0024*/ 	.byte	0x02, 0x4a
	.zero		1
	.zero		1


	//----- nvinfo : EIATTR_EXIT_INSTR_OFFSETS
	.align		4
        /*0028*/ 	.byte	0x04, 0x1c
        /*002a*/ 	.short	(.L_118 - .L_117)


	//   ....[0]....
.L_117:
        /*002c*/ 	.word	0x00000010


	//----- nvinfo : EIATTR_MAX_THREADS
	.align		4
.L_118:
        /*0030*/ 	.byte	0x04, 0x05
        /*0032*/ 	.short	(.L_120 - .L_119)
.L_119:
        /*0034*/ 	.word	0x00000080
        /*0038*/ 	.word	0x00000001
        /*003c*/ 	.word	0x00000001


	//----- nvinfo : EIATTR_CBANK_PARAM_SIZE
	.align		4
.L_120:
        /*0040*/ 	.byte	0x03, 0x19
        /*0042*/ 	.short	0x0418


	//----- nvinfo : EIATTR_PARAM_CBANK
	.align		4
        /*0044*/ 	.byte	0x04, 0x0a
        /*0046*/ 	.short	(.L_122 - .L_121)
	.align		4
.L_121:
        /*0048*/ 	.word	index@(.nv.constant0._ZN7cutlass13device_kernelIN5flash19enable_sm80_to_sm89INS1_16FlashAttnFwdSm80INS1_25CollectiveMainloopFwdSm80ILi4ELi1ELb0EN4cute5tupleIJNS5_1CILi128EEENS7_ILi48EEENS7_ILi96EEEEEELi96ENS_6half_tEfNS_4arch4Sm80ELb0ELb1ELb0ELb1ELb0ELb0ELb1ELb0EEENS1_21CollectiveEpilogueFwdINS6_IJS8_SA_S9_EEENS6_IJNS7_ILi1EEESI_SI_EEESC_SE_Li128ELb1ELb1ELb0ELb0EEENS1_19SingleTileSchedulerILb1ELb0ELb1ELi128EEEEEEEEEvNT_6ParamsE)
        /*004c*/ 	.short	0x0380
        /*004e*/ 	.short	0x0418


	//----- nvinfo : EIATTR_SW_WAR
	.align		4
.L_122:
        /*0050*/ 	.byte	0x04, 0x36
        /*0052*/ 	.short	(.L_124 - .L_123)
.L_123:
        /*0054*/ 	.word	0x00000008
.L_124:


//--------------------- .nv.info._ZN7cutlass13device_kernelIN5flash19enable_sm80_to_sm89INS1_16FlashAttnFwdSm80INS1_25CollectiveMainloopFwdSm80ILi4ELi1ELb0EN4cute5tupleIJNS5_1CILi128EEENS7_ILi48EEENS7_ILi96EEEEEELi96ENS_6half_tEfNS_4arch4Sm80ELb0ELb1ELb0ELb1ELb0ELb1ELb1ELb0EEENS1_21CollectiveEpilogueFwdINS6_IJS8_SA_S9_EEENS6_IJNS7_ILi1EEESI_SI_EEESC_SE_Li128ELb1ELb1ELb0ELb0EEENS1_19SingleTileSchedulerILb1ELb0ELb1ELi128EEEEEEEEEvNT_6ParamsE --------------------------
	.section	.nv.info._ZN7cutlass13device_kernelIN5flash19enable_sm80_to_sm89INS1_16FlashAttnFwdSm80INS1_25CollectiveMainloopFwdSm80ILi4ELi1ELb0EN4cute5tupleIJNS5_1CILi128EEENS7_ILi48EEENS7_ILi96EEEEEELi96ENS_6half_tEfNS_4arch4Sm80ELb0ELb1ELb0ELb1ELb0ELb1ELb1ELb0EEENS1_21CollectiveEpilogueFwdINS6_IJS8_SA_S9_EEENS6_IJNS7_ILi1EEESI_SI_EEESC_SE_Li128ELb1ELb1ELb0ELb0EEENS1_19SingleTileSchedulerILb1ELb0ELb1ELi128EEEEEEEEEvNT_6ParamsE,"",@"SHT_CUDA_INFO"
	.sectionflags	@""
	.align	4


	//----- nvinfo : EIATTR_CUDA_API_VERSION
	.align		4
        /*0000*/ 	.byte	0x04, 0x37
        /*0002*/ 	.short	(.L_126 - .L_125)
.L_125:
        /*0004*/ 	.word	0x00000082


	//----- nvinfo : EIATTR_KPARAM_INFO
	.align		4
.L_126:
        /*0008*/ 	.byte	0x04, 0x17
        /*000a*/ 	.short	(.L_128 - .L_127)
.L_127:
        /*000c*/ 	.word	0x00000000
        /*0010*/ 	.short	0x0000
        /*0012*/ 	.short	0x0000
        /*0014*/ 	.byte	0x00, 0xf0, 0x61, 0x10


	//----- nvinfo : EIATTR_SPARSE_MMA_MASK
	.align		4
.L_128:
        /*0018*/ 	.byte	0x03, 0x50
        /*001a*/ 	.short	0x0000


	//----- nvinfo : EIATTR_MAXREG_COUNT
	.align		4
        /*001c*/ 	.byte	0x03, 0x1b
        /*001e*/ 	.short	0x00ff


	//----- nvinfo : EIATTR_MERCURY_ISA_VERSION
	.align		4
        /*0020*/ 	.byte	0x03, 0x5f
        /*0022*/ 	.short	0x0101


	//----- nvinfo : EIATTR_VRC_CTA_INIT_COUNT
	.align		4
        /*0024*/ 	.byte	0x02, 0x4a
	.zero		1
	.zero		1


	//----- nvinfo : EIATTR_EXIT_INSTR_OFFSETS
	.align		4
        /*0028*/ 	.byte	0x04, 0x1c
        /*002a*/ 	.short	(.L_130 - .L_129)


	//   ....[0]....
.L_129:
        /*002c*/ 	.word	0x00000010


	//----- nvinfo : EIATTR_MAX_THREADS
	.align		4
.L_130:
        /*0030*/ 	.byte	0x04, 0x05
        /*0032*/ 	.short	(.L_132 - .L_131)
.L_131:
        /*0034*/ 	.word	0x00000080
        /*0038*/ 	.word	0x00000001
        /*003c*/ 	.word	0x00000001


	//----- nvinfo : EIATTR_CBANK_PARAM_SIZE
	.align		4
.L_132:
        /*0040*/ 	.byte	0x03, 0x19
        /*0042*/ 	.short	0x0418


	//----- nvinfo : EIATTR_PARAM_CBANK
	.align		4
        /*0044*/ 	.byte	0x04, 0x0a
        /*0046*/ 	.short	(.L_134 - .L_133)
	.align		4
.L_133:
        /*0048*/ 	.word	index@(.nv.constant0._ZN7cutlass13device_kernelIN5flash19enable_sm80_to_sm89INS1_16FlashAttnFwdSm80INS1_25CollectiveMainloopFwdSm80ILi4ELi1ELb0EN4cute5tupleIJNS5_1CILi128EEENS7_ILi48EEENS7_ILi96EEEEEELi96ENS_6half_tEfNS_4arch4Sm80ELb0ELb1ELb0ELb1ELb0ELb1ELb1ELb0EEENS1_21CollectiveEpilogueFwdINS6_IJS8_SA_S9_EEENS6_IJNS7_ILi1EEESI_SI_EEESC_SE_Li128ELb1ELb1ELb0ELb0EEENS1_19SingleTileSchedulerILb1ELb0ELb1ELi128EEEEEEEEEvNT_6ParamsE)
        /*004c*/ 	.short	0x0380
        /*004e*/ 	.short	0x0418


	//----- nvinfo : EIATTR_SW_WAR
	.align		4
.L_134:
        /*0050*/ 	.byte	0x04, 0x36
        /*0052*/ 	.short	(.L_136 - .L_135)
.L_135:
        /*0054*/ 	.word	0x00000008
.L_136:


//--------------------- .nv.info._ZN7cutlass13device_kernelIN5flash19enable_sm80_to_sm89INS1_16FlashAttnFwdSm80INS1_25CollectiveMainloopFwdSm80ILi4ELi1ELb0EN4cute5tupleIJNS5_1CILi128EEENS7_ILi64EEENS7_ILi96EEEEEELi96ENS_6half_tEfNS_4arch4Sm80ELb1ELb0ELb0ELb0ELb0ELb0ELb1ELb0EEENS1_21CollectiveEpilogueFwdINS6_IJS8_SA_S9_EEENS6_IJNS7_ILi1EEESI_SI_EEESC_SE_Li128ELb0ELb1ELb0ELb0EEENS1_30DynamicPersistentTileSchedulerILi128ELi128ELb0ELb1ELb0EEEEEEEEEvNT_6ParamsE --------------------------
	.section	.nv.info._ZN7cutlass13device_kernelIN5flash19enable_sm80_to_sm89INS1_16FlashAttnFwdSm80INS1_25CollectiveMainloopFwdSm80ILi4ELi1ELb0EN4cute5tupleIJNS5_1CILi128EEENS7_ILi64EEENS7_ILi96EEEEEELi96ENS_6half_tEfNS_4arch4Sm80ELb1ELb0ELb0ELb0ELb0ELb0ELb1ELb0EEENS1_21CollectiveEpilogueFwdINS6_IJS8_SA_S9_EEENS6_IJNS7_ILi1EEESI_SI_EEESC_SE_Li128ELb0ELb1ELb0ELb0EEENS1_30DynamicPersistentTileSchedulerILi128ELi128ELb0ELb1ELb0EEEEEEEEEvNT_6ParamsE,"",@"SHT_CUDA_INFO"
	.sectionflags	@""
	.align	4


	//----- nvinfo : EIATTR_CUDA_API_VERSION
	.align		4
        /*0000*/ 	.byte	0x04, 0x37
        /*0002*/ 	.short	(.L_138 - .L_137)
.L_137:
        /*0004*/ 	.word	0x00000082


	//----- nvinfo : EIATTR_KPARAM_INFO
	.align		4
.L_138:
        /*0008*/ 	.byte	0x04, 0x17
        /*000a*/ 	.short	(.L_140 - .L_139)
.L_139:
        /*000c*/ 	.word	0x00000000
        /*0010*/ 	.short	0x0000
        /*0012*/ 	.short	0x0000
        /*0014*/ 	.byte	0x00, 0xf0, 0xa1, 0x10


	//----- nvinfo : EIATTR_SPARSE_MMA_MASK
	.align		4
.L_140:
        /*0018*/ 	.byte	0x03, 0x50
        /*001a*/ 	.short	0x0000


	//----- nvinfo : EIATTR_MAXREG_COUNT
	.align		4
        /*001c*/ 	.byte	0x03, 0x1b
        /*001e*/ 	.short	0x00ff


	//----- nvinfo : EIATTR_MERCURY_ISA_VERSION
	.align		4
        /*0020*/ 	.byte	0x03, 0x5f
        /*0022*/ 	.short	0x0101


	//----- nvinfo : EIATTR_VRC_CTA_INIT_COUNT
	.align		4
        /*0024*/ 	.byte	0x02, 0x4a
	.zero		1
	.zero		1


	//----- nvinfo : EIATTR_EXIT_INSTR_OFFSETS
	.align		4
        /*0028*/ 	.byte	0x04, 0x1c
        /*002a*/ 	.short	(.L_142 - .L_141)


	//   ....[0]....
.L_141:
        /*002c*/ 	.word	0x00000010


	//----- nvinfo : EIATTR_MAX_THREADS
	.align		4
.L_142:
        /*0030*/ 	.byte	0x04, 0x05
        /*0032*/ 	.short	(.L_144 - .L_143)
.L_143:
        /*0034*/ 	.word	0x00000080
        /*0038*/ 	.word	0x00000001
        /*003c*/ 	.word	0x00000001


	//----- nvinfo : EIATTR_CBANK_PARAM_SIZE
	.align		4
.L_144:
        /*0040*/ 	.byte	0x03, 0x19
        /*0042*/ 	.short	0x0428


	//----- nvinfo : EIATTR_PARAM_CBANK
	.align		4
        /*0044*/ 	.byte	0x04, 0x0a
        /*0046*/ 	.short	(.L_146 - .L_145)
	.align		4
.L_145:
        /*0048*/ 	.word	index@(.nv.constant0._ZN7cutlass13device_kernelIN5flash19enable_sm80_to_sm89INS1_16FlashAttnFwdSm80INS1_25CollectiveMainloopFwdSm80ILi4ELi1ELb0EN4cute5tupleIJNS5_1CILi128EEENS7_ILi64EEENS7_ILi96EEEEEELi96ENS_6half_tEfNS_4arch4Sm80ELb1ELb0ELb0ELb0ELb0ELb0ELb1ELb0EEENS1_21CollectiveEpilogueFwdINS6_IJS8_SA_S9_EEENS6_IJNS7_ILi1EEESI_SI_EEESC_SE_Li128ELb0ELb1ELb0ELb0EEENS1_30DynamicPersistentTileSchedulerILi128ELi128ELb0ELb1ELb0EEEEEEEEEvNT_6ParamsE)
        /*004c*/ 	.short	0x0380
        /*004e*/ 	.short	0x0428


	//----- nvinfo : EIATTR_SW_WAR
	.align		4
.L_146:
        /*0050*/ 	.byte	0x04, 0x36
        /*0052*/ 	.short	(.L_148 - .L_147)
.L_147:
        /*0054*/ 	.word	0x00000008
.L_148:


//--------------------- .nv.info._ZN7cutlass13device_kernelIN5flash19enable_sm80_to_sm89INS1_16FlashAttnFwdSm80INS1_25CollectiveMainloopFwdSm80ILi4ELi1ELb0EN4cute5tupleIJNS5_1CILi128EEENS7_ILi64EEENS7_ILi96EEEEEELi96ENS_6half_tEfNS_4arch4Sm80ELb1ELb0ELb0ELb1ELb0ELb0ELb1ELb0EEENS1_21CollectiveEpilogueFwdINS6_IJS8_SA_S9_EEENS6_IJNS7_ILi1EEESI_SI_EEESC_SE_Li128ELb1ELb1ELb0ELb0EEENS1_19SingleTileSchedulerILb1ELb0ELb1ELi128EEEEEEEEEvNT_6ParamsE --------------------------
	.section	.nv.info._ZN7cutlass13device_kernelIN5flash19enable_sm80_to_sm89INS1_16FlashAttnFwdSm80INS1_25CollectiveMainloopFwdSm80ILi4ELi1ELb0EN4cute5tupleIJNS5_1CILi128EEENS7_ILi64EEENS7_ILi96EEEEEELi96ENS_6half_tEfNS_4arch4Sm80ELb1ELb0ELb0ELb1ELb0ELb0ELb1ELb0EEENS1_21CollectiveEpilogueFwdINS6_IJS8_SA_S9_EEENS6_IJNS7_ILi1EEESI_SI_EEESC_SE_Li128ELb1ELb1ELb0ELb0EEENS1_19SingleTileSchedulerILb1ELb0ELb1ELi128EEEEEEEEEvNT_6ParamsE,"",@"SHT_CUDA_INFO"
	.sectionflags	@""
	.align	4


	//----- nvinfo : EIATTR_CUDA_API_VERSION
	.align		4
        /*0000*/ 	.byte	0x04, 0x37
        /*0002*/ 	.short	(.L_150 - .L_149)
.L_149:
        /*0004*/ 	.word	0x00000082


	//----- nvinfo : EIATTR_KPARAM_INFO
	.align		4
.L_150:
        /*0008*/ 	.byte	0x04, 0x17
        /*000a*/ 	.short	(.L_152 - .L_151)
.L_151:
        /*000c*/ 	.word	0x00000000
        /*0010*/ 	.short	0x0000
        /*0012*/ 	.short	0x0000
        /*0014*/ 	.byte	0x00, 0xf0, 0x61, 0x10


	//----- nvinfo : EIATTR_SPARSE_MMA_MASK
	.align		4
.L_152:
        /*0018*/ 	.byte	0x03, 0x50
        /*001a*/ 	.short	0x0000


	//----- nvinfo : EIATTR_MAXREG_COUNT
	.align		4
        /*001c*/ 	.byte	0x03, 0x1b
        /*001e*/ 	.short	0x00ff


	//----- nvinfo : EIATTR_MERCURY_ISA_VERSION
	.align		4
        /*0020*/ 	.byte	0x03, 0x5f
        /*0022*/ 	.short	0x0101


	//----- nvinfo : EIATTR_VRC_CTA_INIT_COUNT
	.align		4
        /*0024*/ 	.byte	0x02, 0x4a
	.zero		1
	.zero		1


	//----- nvinfo : EIATTR_EXIT_INSTR_OFFSETS
	.align		4
        /*0028*/ 	.byte	0x04, 0x1c
        /*002a*/ 	.short	(.L_154 - .L_153)


	//   ....[0]....
.L_153:
        /*002c*/ 	.word	0x00000010


	//----- nvinfo : EIATTR_MAX_THREADS
	.align		4
.L_154:
        /*0030*/ 	.byte	0x04, 0x05
        /*0032*/ 	.short	(.L_156 - .L_155)
.L_155:
        /*0034*/ 	.word	0x00000080
        /*0038*/ 	.word	0x00000001
        /*003c*/ 	.word	0x00000001


	//----- nvinfo : EIATTR_CBANK_PARAM_SIZE
	.align		4
.L_156:
        /*0040*/ 	.byte	0x03, 0x19
        /*0042*/ 	.short	0x0418


	//----- nvinfo : EIATTR_PARAM_CBANK
	.align		4
        /*0044*/ 	.byte	0x04, 0x0a
        /*0046*/ 	.short	(.L_158 - .L_157)
	.align		4
.L_157:
        /*0048*/ 	.word	index@(.nv.constant0._ZN7cutlass13device_kernelIN5flash19enable_sm80_to_sm89INS1_16FlashAttnFwdSm80INS1_25CollectiveMainloopFwdSm80ILi4ELi1ELb0EN4cute5tupleIJNS5_1CILi128EEENS7_ILi64EEENS7_ILi96EEEEEELi96ENS_6half_tEfNS_4arch4Sm80ELb1ELb0ELb0ELb1ELb0ELb0ELb1ELb0EEENS1_21CollectiveEpilogueFwdINS6_IJS8_SA_S9_EEENS6_IJNS7_ILi1EEESI_SI_EEESC_SE_Li128ELb1ELb1ELb0ELb0EEENS1_19SingleTileSchedulerILb1ELb0ELb1ELi128EEEEEEEEEvNT_6ParamsE)
        /*004c*/ 	.short	0x0380
        /*004e*/ 	.short	0x0418


	//----- nvinfo : EIATTR_SW_WAR
	.align		4
.L_158:
        /*0050*/ 	.byte	0x04, 0x36
        /*0052*/ 	.short	(.L_160 - .L_159)
.L_159:
        /*0054*/ 	.word	0x00000008
.L_160:


//--------------------- .nv.info._ZN7cutlass13device_kernelIN5flash19enable_sm80_to_sm89INS1_16FlashAttnFwdSm80INS1_25CollectiveMainloopFwdSm80ILi4ELi1ELb0EN4cute5tupleIJNS5_1CILi128EEENS7_ILi64EEENS7_ILi96EEEEEELi96ENS_6half_tEfNS_4arch4Sm80ELb1ELb0ELb0ELb1ELb0ELb1ELb1ELb0EEENS1_21CollectiveEpilogueFwdINS6_IJS8_SA_S9_EEENS6_IJNS7_ILi1EEESI_SI_EEESC_SE_Li128ELb1ELb1ELb0ELb0EEENS1_19SingleTileSchedulerILb1ELb0ELb1ELi128EEEEEEEEEvNT_6ParamsE --------------------------
	.section	.nv.info._ZN7cutlass13device_kernelIN5flash19enable_sm80_to_sm89INS1_16FlashAttnFwdSm80INS1_25CollectiveMainloopFwdSm80ILi4ELi1ELb0EN4cute5tupleIJNS5_1CILi128EEENS7_ILi64EEENS7_ILi96EEEEEELi96ENS_6half_tEfNS_4arch4Sm80ELb1ELb0ELb0ELb1ELb0ELb1ELb1ELb0EEENS1_21CollectiveEpilogueFwdINS6_IJS8_SA_S9_EEENS6_IJNS7_ILi1EEESI_SI_EEESC_SE_Li128ELb1ELb1ELb0ELb0EEENS1_19SingleTileSchedulerILb1ELb0ELb1ELi128EEEEEEEEEvNT_6ParamsE,"",@"SHT_CUDA_INFO"
	.sectionflags	@""
	.align	4


	//----- nvinfo : EIATTR_CUDA_API_VERSION
	.align		4
        /*0000*/ 	.byte	0x04, 0x37
        /*0002*/ 	.short	(.L_162 - .L_161)
.L_161:
        /*0004*/ 	.word	0x00000082


	//----- nvinfo : EIATTR_KPARAM_INFO
	.align		4
.L_162:
        /*0008*/ 	.byte	0x04, 0x17
        /*000a*/ 	.short	(.L_164 - .L_163)
.L_163:
        /*000c*/ 	.word	0x00000000
        /*0010*/ 	.short	0x0000
        /*0012*/ 	.short	0x0000
        /*0014*/ 	.byte	0x00, 0xf0, 0x61, 0x10


	//----- nvinfo : EIATTR_SPARSE_MMA_MASK
	.align		4
.L_164:
        /*0018*/ 	.byte	0x03, 0x50
        /*001a*/ 	.short	0x0000


	//----- nvinfo : EIATTR_MAXREG_COUNT
	.align		4
        /*001c*/ 	.byte	0x03, 0x1b
        /*001e*/ 	.short	0x00ff


	//----- nvinfo : EIATTR_MERCURY_ISA_VERSION
	.align		4
        /*0020*/ 	.byte	0x03, 0x5f
        /*0022*/ 	.short	0x0101


	//----- nvinfo : EIATTR_VRC_CTA_INIT_COUNT
	.align		4
        /*0024*/ 	.byte	0x02, 0x4a
	.zero		1
	.zero		1


	//----- nvinfo : EIATTR_EXIT_INSTR_OFFSETS
	.align		4
        /*0028*/ 	.byte	0x04, 0x1c
        /*002a*/ 	.short	(.L_166 - .L_165)


	//   ....[0]....
.L_165:
        /*002c*/ 	.word	0x00000010


	//----- nvinfo : EIATTR_MAX_THREADS
	.align		4
.L_166:
        /*0030*/ 	.byte	0x04, 0x05
        /*0032*/ 	.short	(.L_168 - .L_167)
.L_167:
        /*0034*/ 	.word	0x00000080
        /*0038*/ 	.word	0x00000001
        /*003c*/ 	.word	0x00000001


	//----- nvinfo : EIATTR_CBANK_PARAM_SIZE
	.align		4
.L_168:
        /*0040*/ 	.byte	0x03, 0x19
        /*0042*/ 	.short	0x0418


	//----- nvinfo : EIATTR_PARAM_CBANK
	.align		4
        /*0044*/ 	.byte	0x04, 0x0a
        /*0046*/ 	.short	(.L_170 - .L_169)
	.align		4
.L_169:
        /*0048*/ 	.word	index@(.nv.constant0._ZN7cutlass13device_kernelIN5flash19enable_sm80_to_sm89INS1_16FlashAttnFwdSm80INS1_25CollectiveMainloopFwdSm80ILi4ELi1ELb0EN4cute5tupleIJNS5_1CILi128EEENS7_ILi64EEENS7_ILi96EEEEEELi96ENS_6half_tEfNS_4arch4Sm80ELb1ELb0ELb0ELb1ELb0ELb1ELb1ELb0EEENS1_21CollectiveEpilogueFwdINS6_IJS8_SA_S9_EEENS6_IJNS7_ILi1EEESI_SI_EEESC_SE_Li128ELb1ELb1ELb0ELb0EEENS1_19SingleTileSchedulerILb1ELb0ELb1ELi128EEEEEEEEEvNT_6ParamsE)
        /*004c*/ 	.short	0x0380
        /*004e*/ 	.short	0x0418


	//----- nvinfo : EIATTR_SW_WAR
	.align		4
.L_170:
        /*0050*/ 	.byte	0x04, 0x36
        /*0052*/ 	.short	(.L_172 - .L_171)
.L_171:
        /*0054*/ 	.word	0x00000008
.L_172:


//--------------------- .nv.callgraph             --------------------------
	.section	.nv.callgraph,"",@"SHT_CUDA_CALLGRAPH"
	.align	4
	.sectionentsize	8
	.align		4
        /*0000*/ 	.word	0x00000000
	.align		4
        /*0004*/ 	.word	0xffffffff
	.align		4
        /*0008*/ 	.word	0x00000000
	.align		4
        /*000c*/ 	.word	0xfffffffe
	.align		4
        /*0010*/ 	.word	0x00000000
	.align		4
        /*0014*/ 	.word	0xfffffffd
	.align		4
        /*0018*/ 	.word	0x00000000
	.align		4
        /*001c*/ 	.word	0xfffffffc


//--------------------- .nv.constant4             --------------------------
	.section	.nv.constant4,"a",@progbits
	.align	8
	.align		8
.nv.constant4:
        /*0000*/ 	.dword	_ZN65_INTERNAL_1b41c762_29_flash_fwd_hdim96_fp16_sm80_cu_a6473388_36534cuda3std3__45__cpo5beginE
	.align		8
        /*0008*/ 	.dword	_ZN65_INTERNAL_1b41c762_29_flash_fwd_hdim96_fp16_sm80_cu_a6473388_36534cuda3std3__45__cpo3endE
	.align		8
        /*0010*/ 	.dword	_ZN65_INTERNAL_1b41c762_29_flash_fwd_hdim96_fp16_sm80_cu_a6473388_36534cuda3std3__45__cpo6cbeginE
	.align		8
        /*0018*/ 	.dword	_ZN65_INTERNAL_1b41c762_29_flash_fwd_hdim96_fp16_sm80_cu_a6473388_36534cuda3std3__45__cpo4cendE
	.align		8
        /*0020*/ 	.dword	_ZN65_INTERNAL_1b41c762_29_flash_fwd_hdim96_fp16_sm80_cu_a6473388_36534cuda3std3__467_GLOBAL__N__1b41c762_29_flash_fwd_hdim96_fp16_sm80_cu_a6473388_36536ignoreE
	.align		8
        /*0028*/ 	.dword	_ZN65_INTERNAL_1b41c762_29_flash_fwd_hdim96_fp16_sm80_cu_a6473388_36534cuda3std3__419piecewise_constructE
	.align		8
        /*0030*/ 	.dword	_ZN65_INTERNAL_1b41c762_29_flash_fwd_hdim96_fp16_sm80_cu_a6473388_36534cuda3std3__48in_placeE
	.align		8
        /*0038*/ 	.dword	_ZN65_INTERNAL_1b41c762_29_flash_fwd_hdim96_fp16_sm80_cu_a6473388_36534cuda3std6ranges3__45__cpo4swapE
	.align		8
        /*0040*/ 	.dword	_ZN65_INTERNAL_1b41c762_29_flash_fwd_hdim96_fp16_sm80_cu_a6473388_36534cuda3std6ranges3__45__cpo9iter_moveE
	.align		8
        /*0048*/ 	.dword	_ZN65_INTERNAL_1b41c762_29_flash_fwd_hdim96_fp16_sm80_cu_a6473388_36534cute7productE
	.align		8
        /*0050*/ 	.dword	_ZN65_INTERNAL_1b41c762_29_flash_fwd_hdim96_fp16_sm80_cu_a6473388_36534cute1_E


//--------------------- .text._ZN7cutlass13device_kernelIN5flash19enable_sm80_to_sm89INS1_16FlashAttnFwdSm80INS1_25CollectiveMainloopFwdSm80ILi4ELi1ELb0EN4cute5tupleIJNS5_1CILi128EEENS7_ILi64EEENS7_ILi96EEEEEELi96ENS_6half_tEfNS_4arch4Sm80ELb0ELb0ELb0ELb0ELb0ELb0ELb1ELb0EEENS1_21CollectiveEpilogueFwdINS6_IJS8_SA_S9_EEENS6_IJNS7_ILi1EEESI_SI_EEESC_SE_Li128ELb0ELb1ELb0ELb0EEENS1_19SingleTileSchedulerILb0ELb0ELb1ELi128EEEEEEEEEvNT_6ParamsE --------------------------
	.section	.text._ZN7cutlass13device_kernelIN5flash19enable_sm80_to_sm89INS1_16FlashAttnFwdSm80INS1_25CollectiveMainloopFwdSm80ILi4ELi1ELb0EN4cute5tupleIJNS5_1CILi128EEENS7_ILi64EEENS7_ILi96EEEEEELi96ENS_6half_tEfNS_4arch4Sm80ELb0ELb0ELb0ELb0ELb0ELb0ELb1ELb0EEENS1_21CollectiveEpilogueFwdINS6_IJS8_SA_S9_EEENS6_IJNS7_ILi1EEESI_SI_EEESC_SE_Li128ELb0ELb1ELb0ELb0EEENS1_19SingleTileSchedulerILb0ELb0ELb1ELi128EEEEEEEEEvNT_6ParamsE,"ax",@progbits
	.align	128
.text._ZN7cutlass13device_kernelIN5flash19enable_sm80_to_sm89INS1_16FlashAttnFwdSm80INS1_25CollectiveMainloopFwdSm80ILi4ELi1ELb0EN4cute5tupleIJNS5_1CILi128EEENS7_ILi64EEENS7_ILi96EEEEEELi96ENS_6half_tEfNS_4arch4Sm80ELb0ELb0ELb0ELb0ELb0ELb0ELb1ELb0EEENS1_21CollectiveEpilogueFwdINS6_IJS8_SA_S9_EEENS6_IJNS7_ILi1EEESI_SI_EEESC_SE_Li128ELb0ELb1ELb0ELb0EEENS1_19SingleTileSchedulerILb0ELb0ELb1ELi128EEEEEEEEEvNT_6ParamsE:
        .type           _ZN7cutlass13device_kernelIN5flash19enable_sm80_to_sm89INS1_16FlashAttnFwdSm80INS1_25CollectiveMainloopFwdSm80ILi4ELi1ELb0EN4cute5tupleIJNS5_1CILi128EEENS7_ILi64EEENS7_ILi96EEEEEELi96ENS_6half_tEfNS_4arch4Sm80ELb0ELb0ELb0ELb0ELb0ELb0ELb1ELb0EEENS1_21CollectiveEpilogueFwdINS6_IJS8_SA_S9_EEENS6_IJNS7_ILi1EEESI_SI_EEESC_SE_Li128ELb0ELb1ELb0ELb0EEENS1_19SingleTileSchedulerILb0ELb0ELb1ELi128EEEEEEEEEvNT_6ParamsE,@function
        .size           _ZN7cutlass13device_kernelIN5flash19enable_sm80_to_sm89INS1_16FlashAttnFwdSm80INS1_25CollectiveMainloopFwdSm80ILi4ELi1ELb0EN4cute5tupleIJNS5_1CILi128EEENS7_ILi64EEENS7_ILi96EEEEEELi96ENS_6half_tEfNS_4arch4Sm80ELb0ELb0ELb0ELb0ELb0ELb0ELb1ELb0EEENS1_21CollectiveEpilogueFwdINS6_IJS8_SA_S9_EEENS6_IJNS7_ILi1EEESI_SI_EEESC_SE_Li128ELb0ELb1ELb0ELb0EEENS1_19SingleTileSchedulerILb0ELb0ELb1ELi128EEEEEEEEEvNT_6ParamsE,(.L_x_9 - _ZN7cutlass13device_kernelIN5flash19enable_sm80_to_sm89INS1_16FlashAttnFwdSm80INS1_25CollectiveMainloopFwdSm80ILi4ELi1ELb0EN4cute5tupleIJNS5_1CILi128EEENS7_ILi64EEENS7_ILi96EEEEEELi96ENS_6half_tEfNS_4arch4Sm80ELb0ELb0ELb0ELb0ELb0ELb0ELb1ELb0EEENS1_21CollectiveEpilogueFwdINS6_IJS8_SA_S9_EEENS6_IJNS7_ILi1EEESI_SI_EEESC_SE_Li128ELb0ELb1ELb0ELb0EEENS1_19SingleTileSchedulerILb0ELb0ELb1ELi128EEEEEEEEEvNT_6ParamsE)
        .other          _ZN7cutlass13device_kernelIN5flash19enable_sm80_to_sm89INS1_16FlashAttnFwdSm80INS1_25CollectiveMainloopFwdSm80ILi4ELi1ELb0EN4cute5tupleIJNS5_1CILi128EEENS7_ILi64EEENS7_ILi96EEEEEELi96ENS_6half_tEfNS_4arch4Sm80ELb0ELb0ELb0ELb0ELb0ELb0ELb1ELb0EEENS1_21CollectiveEpilogueFwdINS6_IJS8_SA_S9_EEENS6_IJNS7_ILi1EEESI_SI_EEESC_SE_Li128ELb0ELb1ELb0ELb0EEENS1_19SingleTileSchedulerILb0ELb0ELb1ELi128EEEEEEEEEvNT_6ParamsE,@"STO_CUDA_ENTRY STV_DEFAULT"
_ZN7cutlass13device_kernelIN5flash19enable_sm80_to_sm89INS1_16FlashAttnFwdSm80INS1_25CollectiveMainloopFwdSm80ILi4ELi1ELb0EN4cute5tupleIJNS5_1CILi128EEENS7_ILi64EEENS7_ILi96EEEEEELi96ENS_6half_tEfNS_4arch4Sm80ELb0ELb0ELb0ELb0ELb0ELb0ELb1ELb0EEENS1_21CollectiveEpilogueFwdINS6_IJS8_SA_S9_EEENS6_IJNS7_ILi1EEESI_SI_EEESC_SE_Li128ELb0ELb1ELb0ELb0EEENS1_19SingleTileSchedulerILb0ELb0ELb1ELi128EEEEEEEEEvNT_6ParamsE:
[----:B------:R-:W-:Y:S01]  /*0000*/  LDC R1, c[0x0][0x37c] ;  /* 0x0000df00ff017b82 */ /* 0x000fe20000000800 */
[----:B------:R-:W-:Y:S05]  /*0010*/  EXIT ;  /* 0x000000000000794d */ /* 0x000fea0003800000 */
.L_x_0:
[----:B------:R-:W-:-:S00]  /*0020*/  BRA `(.L_x_0) ;  /* 0xfffffffc00fc7947 */ /* 0x000fc0000383ffff */
[----:B------:R-:W-:-:S00]  /*0030*/  NOP ;  /* 0x0000000000007918 */ /* 0x000fc00000000000 */
        /* <DEDUP_REMOVED lines=12> */
.L_x_9:


//--------------------- .text._ZN7cutlass13device_kernelIN5flash19enable_sm80_to_sm89INS1_16FlashAttnFwdSm80INS1_25CollectiveMainloopFwdSm80ILi4ELi1ELb0EN4cute5tupleIJNS5_1CILi128EEENS7_ILi64EEENS7_ILi96EEEEEELi96ENS_6half_tEfNS_4arch4Sm80ELb0ELb0ELb0ELb1ELb0ELb0ELb1ELb0EEENS1_21CollectiveEpilogueFwdINS6_IJS8_SA_S9_EEENS6_IJNS7_ILi1EEESI_SI_EEESC_SE_Li128ELb1ELb1ELb0ELb0EEENS1_19SingleTileSchedulerILb1ELb0ELb1ELi128EEEEEEEEEvNT_6ParamsE --------------------------
	.section	.text._ZN7cutlass13device_kernelIN5flash19enable_sm80_to_sm89INS1_16FlashAttnFwdSm80INS1_25CollectiveMainloopFwdSm80ILi4ELi1ELb0EN4cute5tupleIJNS5_1CILi128EEENS7_ILi64EEENS7_ILi96EEEEEELi96ENS_6half_tEfNS_4arch4Sm80ELb0ELb0ELb0ELb1ELb0ELb0ELb1ELb0EEENS1_21CollectiveEpilogueFwdINS6_IJS8_SA_S9_EEENS6_IJNS7_ILi1EEESI_SI_EEESC_SE_Li128ELb1ELb1ELb0ELb0EEENS1_19SingleTileSchedulerILb1ELb0ELb1ELi128EEEEEEEEEvNT_6ParamsE,"ax",@progbits
	.align	128
.text._ZN7cutlass13device_kernelIN5flash19enable_sm80_to_sm89INS1_16FlashAttnFwdSm80INS1_25CollectiveMainloopFwdSm80ILi4ELi1ELb0EN4cute5tupleIJNS5_1CILi128EEENS7_ILi64EEENS7_ILi96EEEEEELi96ENS_6half_tEfNS_4arch4Sm80ELb0ELb0ELb0ELb1ELb0ELb0ELb1ELb0EEENS1_21CollectiveEpilogueFwdINS6_IJS8_SA_S9_EEENS6_IJNS7_ILi1EEESI_SI_EEESC_SE_Li128ELb1ELb1ELb0ELb0EEENS1_19SingleTileSchedulerILb1ELb0ELb1ELi128EEEEEEEEEvNT_6ParamsE:
        .type           _ZN7cutlass13device_kernelIN5flash19enable_sm80_to_sm89INS1_16FlashAttnFwdSm80INS1_25CollectiveMainloopFwdSm80ILi4ELi1ELb0EN4cute5tupleIJNS5_1CILi128EEENS7_ILi64EEENS7_ILi96EEEEEELi96ENS_6half_tEfNS_4arch4Sm80ELb0ELb0ELb0ELb1ELb0ELb0ELb1ELb0EEENS1_21CollectiveEpilogueFwdINS6_IJS8_SA_S9_EEENS6_IJNS7_ILi1EEESI_SI_EEESC_SE_Li128ELb1ELb1ELb0ELb0EEENS1_19SingleTileSchedulerILb1ELb0ELb1ELi128EEEEEEEEEvNT_6ParamsE,@function
        .size           _ZN7cutlass13device_kernelIN5flash19enable_sm80_to_sm89INS1_16FlashAttnFwdSm80INS1_25CollectiveMainloopFwdSm80ILi4ELi1ELb0EN4cute5tupleIJNS5_1CILi128EEENS7_ILi64EEENS7_ILi96EEEEEELi96ENS_6half_tEfNS_4arch4Sm80ELb0ELb0ELb0ELb1ELb0ELb0ELb1ELb0EEENS1_21CollectiveEpilogueFwdINS6_IJS8_SA_S9_EEENS6_IJNS7_ILi1EEESI_SI_EEESC_SE_Li128ELb1ELb1ELb0ELb0EEENS1_19SingleTileSchedulerILb1ELb0ELb1ELi128EEEEEEEEEvNT_6ParamsE,(.L_x_10 - _ZN7cutlass13device_kernelIN5flash19enable_sm80_to_sm89INS1_16FlashAttnFwdSm80INS1_25CollectiveMainloopFwdSm80ILi4ELi1ELb0EN4cute5tupleIJNS5_1CILi128EEENS7_ILi64EEENS7_ILi96EEEEEELi96ENS_6half_tEfNS_4arch4Sm80ELb0ELb0ELb0ELb1ELb0ELb0ELb1ELb0EEENS1_21CollectiveEpilogueFwdINS6_IJS8_SA_S9_EEENS6_IJNS7_ILi1EEESI_SI_EEESC_SE_Li128ELb1ELb1ELb0ELb0EEENS1_19SingleTileSchedulerILb1ELb0ELb1ELi128EEEEEEEEEvNT_6ParamsE)
        .other          _ZN7cutlass13device_kernelIN5flash19enable_sm80_to_sm89INS1_16FlashAttnFwdSm80INS1_25CollectiveMainloopFwdSm80ILi4ELi1ELb0EN4cute5tupleIJNS5_1CILi128EEENS7_ILi64EEENS7_ILi96EEEEEELi96ENS_6half_tEfNS_4arch4Sm80ELb0ELb0ELb0ELb1ELb0ELb0ELb1ELb0EEENS1_21CollectiveEpilogueFwdINS6_IJS8_SA_S9_EEENS6_IJNS7_ILi1EEESI_SI_EEESC_SE_Li128ELb1ELb1ELb0ELb0EEENS1_19SingleTileSchedulerILb1ELb0ELb1ELi128EEEEEEEEEvNT_6ParamsE,@"STO_CUDA_ENTRY STV_DEFAULT"
_ZN7cutlass13device_kernelIN5flash19enable_sm80_to_sm89INS1_16FlashAttnFwdSm80INS1_25CollectiveMainloopFwdSm80ILi4ELi1ELb0EN4cute5tupleIJNS5_1CILi128EEENS7_ILi64EEENS7_ILi96EEEEEELi96ENS_6half_tEfNS_4arch4Sm80ELb0ELb0ELb0ELb1ELb0ELb0ELb1ELb0EEENS1_21CollectiveEpilogueFwdINS6_IJS8_SA_S9_EEENS6_IJNS7_ILi1EEESI_SI_EEESC_SE_Li128ELb1ELb1ELb0ELb0EEENS1_19SingleTileSchedulerILb1ELb0ELb1ELi128EEEEEEEEEvNT_6ParamsE:
[----:B------:R-:W-:Y:S01]  /*0000*/  LDC R1, c[0x0][0x37c] ;  /* 0x0000df00ff017b82 */ /* 0x000fe20000000800 */
[----:B------:R-:W-:Y:S05]  /*0010*/  EXIT ;  /* 0x000000000000794d */ /* 0x000fea0003800000 */
.L_x_1:
        /* <DEDUP_REMOVED lines=14> */
.L_x_10:


//--------------------- .text._ZN7cutlass13device_kernelIN5flash19enable_sm80_to_sm89INS1_16FlashAttnFwdSm80INS1_25CollectiveMainloopFwdSm80ILi4ELi1ELb0EN4cute5tupleIJNS5_1CILi128EEENS7_ILi64EEENS7_ILi96EEEEEELi96ENS_6half_tEfNS_4arch4Sm80ELb0ELb0ELb0ELb1ELb0ELb1ELb1ELb0EEENS1_21CollectiveEpilogueFwdINS6_IJS8_SA_S9_EEENS6_IJNS7_ILi1EEESI_SI_EEESC_SE_Li128ELb1ELb1ELb0ELb0EEENS1_19SingleTileSchedulerILb1ELb0ELb1ELi128EEEEEEEEEvNT_6ParamsE --------------------------
	.section	.text._ZN7cutlass13device_kernelIN5flash19enable_sm80_to_sm89INS1_16FlashAttnFwdSm80INS1_25CollectiveMainloopFwdSm80ILi4ELi1ELb0EN4cute5tupleIJNS5_1CILi128EEENS7_ILi64EEENS7_ILi96EEEEEELi96ENS_6half_tEfNS_4arch4Sm80ELb0ELb0ELb0ELb1ELb0ELb1ELb1ELb0EEENS1_21CollectiveEpilogueFwdINS6_IJS8_SA_S9_EEENS6_IJNS7_ILi1EEESI_SI_EEESC_SE_Li128ELb1ELb1ELb0ELb0EEENS1_19SingleTileSchedulerILb1ELb0ELb1ELi128EEEEEEEEEvNT_6ParamsE,"ax",@progbits
	.align	128
.text._ZN7cutlass13device_kernelIN5flash19enable_sm80_to_sm89INS1_16FlashAttnFwdSm80INS1_25CollectiveMainloopFwdSm80ILi4ELi1ELb0EN4cute5tupleIJNS5_1CILi128EEENS7_ILi64EEENS7_ILi96EEEEEELi96ENS_6half_tEfNS_4arch4Sm80ELb0ELb0ELb0ELb1ELb0ELb1ELb1ELb0EEENS1_21CollectiveEpilogueFwdINS6_IJS8_SA_S9_EEENS6_IJNS7_ILi1EEESI_SI_EEESC_SE_Li128ELb1ELb1ELb0ELb0EEENS1_19SingleTileSchedulerILb1ELb0ELb1ELi128EEEEEEEEEvNT_6ParamsE:
        .type           _ZN7cutlass13device_kernelIN5flash19enable_sm80_to_sm89INS1_16FlashAttnFwdSm80INS1_25CollectiveMainloopFwdSm80ILi4ELi1ELb0EN4cute5tupleIJNS5_1CILi128EEENS7_ILi64EEENS7_ILi96EEEEEELi96ENS_6half_tEfNS_4arch4Sm80ELb0ELb0ELb0ELb1ELb0ELb1ELb1ELb0EEENS1_21CollectiveEpilogueFwdINS6_IJS8_SA_S9_EEENS6_IJNS7_ILi1EEESI_SI_EEESC_SE_Li128ELb1ELb1ELb0ELb0EEENS1_19SingleTileSchedulerILb1ELb0ELb1ELi128EEEEEEEEEvNT_6ParamsE,@function
        .size           _ZN7cutlass13device_kernelIN5flash19enable_sm80_to_sm89INS1_16FlashAttnFwdSm80INS1_25CollectiveMainloopFwdSm80ILi4ELi1ELb0EN4cute5tupleIJNS5_1CILi128EEENS7_ILi64EEENS7_ILi96EEEEEELi96ENS_6half_tEfNS_4arch4Sm80ELb0ELb0ELb0ELb1ELb0ELb1ELb1ELb0EEENS1_21CollectiveEpilogueFwdINS6_IJS8_SA_S9_EEENS6_IJNS7_ILi1EEESI_SI_EEESC_SE_Li128ELb1ELb1ELb0ELb0EEENS1_19SingleTileSchedulerILb1ELb0ELb1ELi128EEEEEEEEEvNT_6ParamsE,(.L_x_11 - _ZN7cutlass13device_kernelIN5flash19enable_sm80_to_sm89INS1_16FlashAttnFwdSm80INS1_25CollectiveMainloopFwdSm80ILi4ELi1ELb0EN4cute5tupleIJNS5_1CILi128EEENS7_ILi64EEENS7_ILi96EEEEEELi96ENS_6half_tEfNS_4arch4Sm80ELb0ELb0ELb0ELb1ELb0ELb1ELb1ELb0EEENS1_21CollectiveEpilogueFwdINS6_IJS8_SA_S9_EEENS6_IJNS7_ILi1EEESI_SI_EEESC_SE_Li128ELb1ELb1ELb0ELb0EEENS1_19SingleTileSchedulerILb1ELb0ELb1ELi128EEEEEEEEEvNT_6ParamsE)
        .other          _ZN7cutlass13device_kernelIN5flash19enable_sm80_to_sm89INS1_16FlashAttnFwdSm80INS1_25CollectiveMainloopFwdSm80ILi4ELi1ELb0EN4cute5tupleIJNS5_1CILi128EEENS7_ILi64EEENS7_ILi96EEEEEELi96ENS_6half_tEfNS_4arch4Sm80ELb0ELb0ELb0ELb1ELb0ELb1ELb1ELb0EEENS1_21CollectiveEpilogueFwdINS6_IJS8_SA_S9_EEENS6_IJNS7_ILi1EEESI_SI_EEESC_SE_Li128ELb1ELb1ELb0ELb0EEENS1_19SingleTileSchedulerILb1ELb0ELb1ELi128EEEEEEEEEvNT_6ParamsE,@"STO_CUDA_ENTRY STV_DEFAULT"
_ZN7cutlass13device_kernelIN5flash19enable_sm80_to_sm89INS1_16FlashAttnFwdSm80INS1_25CollectiveMainloopFwdSm80ILi4ELi1ELb0EN4cute5tupleIJNS5_1CILi128EEENS7_ILi64EEENS7_ILi96EEEEEELi96ENS_6half_tEfNS_4arch4Sm80ELb0ELb0ELb0ELb1ELb0ELb1ELb1ELb0EEENS1_21CollectiveEpilogueFwdINS6_IJS8_SA_S9_EEENS6_IJNS7_ILi1EEESI_SI_EEESC_SE_Li128ELb1ELb1ELb0ELb0EEENS1_19SingleTileSchedulerILb1ELb0ELb1ELi128EEEEEEEEEvNT_6ParamsE:
[----:B------:R-:W-:Y:S01]  /*0000*/  LDC R1, c[0x0][0x37c] ;  /* 0x0000df00ff017b82 */ /* 0x000fe20000000800 */
[----:B------:R-:W-:Y:S05]  /*0010*/  EXIT ;  /* 0x000000000000794d */ /* 0x000fea0003800000 */
.L_x_2:
        /* <DEDUP_REMOVED lines=14> */
.L_x_11:


//--------------------- .text._ZN7cutlass13device_kernelIN5flash19enable_sm80_to_sm89INS1_16FlashAttnFwdSm80INS1_25CollectiveMainloopFwdSm80ILi4ELi1ELb0EN4cute5tupleIJNS5_1CILi128EEENS7_ILi48EEENS7_ILi96EEEEEELi96ENS_6half_tEfNS_4arch4Sm80ELb0ELb1ELb0ELb0ELb0ELb0ELb1ELb0EEENS1_21CollectiveEpilogueFwdINS6_IJS8_SA_S9_EEENS6_IJNS7_ILi1EEESI_SI_EEESC_SE_Li128ELb0ELb1ELb0ELb0EEENS1_19SingleTileSchedulerILb0ELb0ELb1ELi128EEEEEEEEEvNT_6ParamsE --------------------------
	.section	.text._ZN7cutlass13device_kernelIN5flash19enable_sm80_to_sm89INS1_16FlashAttnFwdSm80INS1_25CollectiveMainloopFwdSm80ILi4ELi1ELb0EN4cute5tupleIJNS5_1CILi128EEENS7_ILi48EEENS7_ILi96EEEEEELi96ENS_6half_tEfNS_4arch4Sm80ELb0ELb1ELb0ELb0ELb0ELb0ELb1ELb0EEENS1_21CollectiveEpilogueFwdINS6_IJS8_SA_S9_EEENS6_IJNS7_ILi1EEESI_SI_EEESC_SE_Li128ELb0ELb1ELb0ELb0EEENS1_19SingleTileSchedulerILb0ELb0ELb1ELi128EEEEEEEEEvNT_6ParamsE,"ax",@progbits
	.align	128
.text._ZN7cutlass13device_kernelIN5flash19enable_sm80_to_sm89INS1_16FlashAttnFwdSm80INS1_25CollectiveMainloopFwdSm80ILi4ELi1ELb0EN4cute5tupleIJNS5_1CILi128EEENS7_ILi48EEENS7_ILi96EEEEEELi96ENS_6half_tEfNS_4arch4Sm80ELb0ELb1ELb0ELb0ELb0ELb0ELb1ELb0EEENS1_21CollectiveEpilogueFwdINS6_IJS8_SA_S9_EEENS6_IJNS7_ILi1EEESI_SI_EEESC_SE_Li128ELb0ELb1ELb0ELb0EEENS1_19SingleTileSchedulerILb0ELb0ELb1ELi128EEEEEEEEEvNT_6ParamsE:
        .type           _ZN7cutlass13device_kernelIN5flash19enable_sm80_to_sm89INS1_16FlashAttnFwdSm80INS1_25CollectiveMainloopFwdSm80ILi4ELi1ELb0EN4cute5tupleIJNS5_1CILi128EEENS7_ILi48EEENS7_ILi96EEEEEELi96ENS_6half_tEfNS_4arch4Sm80ELb0ELb1ELb0ELb0ELb0ELb0ELb1ELb0EEENS1_21CollectiveEpilogueFwdINS6_IJS8_SA_S9_EEENS6_IJNS7_ILi1EEESI_SI_EEESC_SE_Li128ELb0ELb1ELb0ELb0EEENS1_19SingleTileSchedulerILb0ELb0ELb1ELi128EEEEEEEEEvNT_6ParamsE,@function
        .size           _ZN7cutlass13device_kernelIN5flash19enable_sm80_to_sm89INS1_16FlashAttnFwdSm80INS1_25CollectiveMainloopFwdSm80ILi4ELi1ELb0EN4cute5tupleIJNS5_1CILi128EEENS7_ILi48EEENS7_ILi96EEEEEELi96ENS_6half_tEfNS_4arch4Sm80ELb0ELb1ELb0ELb0ELb0ELb0ELb1ELb0EEENS1_21CollectiveEpilogueFwdINS6_IJS8_SA_S9_EEENS6_IJNS7_ILi1EEESI_SI_EEESC_SE_Li128ELb0ELb1ELb0ELb0EEENS1_19SingleTileSchedulerILb0ELb0ELb1ELi128EEEEEEEEEvNT_6ParamsE,(.L_x_12 - _ZN7cutlass13device_kernelIN5flash19enable_sm80_to_sm89INS1_16FlashAttnFwdSm80INS1_25CollectiveMainloopFwdSm80ILi4ELi1ELb0EN4cute5tupleIJNS5_1CILi128EEENS7_ILi48EEENS7_ILi96EEEEEELi96ENS_6half_tEfNS_4arch4Sm80ELb0ELb1ELb0ELb0ELb0ELb0ELb1ELb0EEENS1_21CollectiveEpilogueFwdINS6_IJS8_SA_S9_EEENS6_IJNS7_ILi1EEESI_SI_EEESC_SE_Li128ELb0ELb1ELb0ELb0EEENS1_19SingleTileSchedulerILb0ELb0ELb1ELi128EEEEEEEEEvNT_6ParamsE)
        .other          _ZN7cutlass13device_kernelIN5flash19enable_sm80_to_sm89INS1_16FlashAttnFwdSm80INS1_25CollectiveMainloopFwdSm80ILi4ELi1ELb0EN4cute5tupleIJNS5_1CILi128EEENS7_ILi48EEENS7_ILi96EEEEEELi96ENS_6half_tEfNS_4arch4Sm80ELb0ELb1ELb0ELb0ELb0ELb0ELb1ELb0EEENS1_21CollectiveEpilogueFwdINS6_IJS8_SA_S9_EEENS6_IJNS7_ILi1EEESI_SI_EEESC_SE_Li128ELb0ELb1ELb0ELb0EEENS1_19SingleTileSchedulerILb0ELb0ELb1ELi128EEEEEEEEEvNT_6ParamsE,@"STO_CUDA_ENTRY STV_DEFAULT"
_ZN7cutlass13device_kernelIN5flash19enable_sm80_to_sm89INS1_16FlashAttnFwdSm80INS1_25CollectiveMainloopFwdSm80ILi4ELi1ELb0EN4cute5tupleIJNS5_1CILi128EEENS7_ILi48EEENS7_ILi96EEEEEELi96ENS_6half_tEfNS_4arch4Sm80ELb0ELb1ELb0ELb0ELb0ELb0ELb1ELb0EEENS1_21CollectiveEpilogueFwdINS6_IJS8_SA_S9_EEENS6_IJNS7_ILi1EEESI_SI_EEESC_SE_Li128ELb0ELb1ELb0ELb0EEENS1_19SingleTileSchedulerILb0ELb0ELb1ELi128EEEEEEEEEvNT_6ParamsE:
[----:B------:R-:W-:Y:S01]  /*0000*/  LDC R1, c[0x0][0x37c] ;  /* 0x0000df00ff017b82 */ /* 0x000fe20000000800 */
[----:B------:R-:W-:Y:S05]  /*0010*/  EXIT ;  /* 0x000000000000794d */ /* 0x000fea0003800000 */
.L_x_3:
        /* <DEDUP_REMOVED lines=14> */
.L_x_12:


//--------------------- .text._ZN7cutlass13device_kernelIN5flash19enable_sm80_to_sm89INS1_16FlashAttnFwdSm80INS1_25CollectiveMainloopFwdSm80ILi4ELi1ELb0EN4cute5tupleIJNS5_1CILi128EEENS7_ILi48EEENS7_ILi96EEEEEELi96ENS_6half_tEfNS_4arch4Sm80ELb0ELb1ELb0ELb1ELb0ELb0ELb1ELb0EEENS1_21CollectiveEpilogueFwdINS6_IJS8_SA_S9_EEENS6_IJNS7_ILi1EEESI_SI_EEESC_SE_Li128ELb1ELb1ELb0ELb0EEENS1_19SingleTileSchedulerILb1ELb0ELb1ELi128EEEEEEEEEvNT_6ParamsE --------------------------
	.section	.text._ZN7cutlass13device_kernelIN5flash19enable_sm80_to_sm89INS1_16FlashAttnFwdSm80INS1_25CollectiveMainloopFwdSm80ILi4ELi1ELb0EN4cute5tupleIJNS5_1CILi128EEENS7_ILi48EEENS7_ILi96EEEEEELi96ENS_6half_tEfNS_4arch4Sm80ELb0ELb1ELb0ELb1ELb0ELb0ELb1ELb0EEENS1_21CollectiveEpilogueFwdINS6_IJS8_SA_S9_EEENS6_IJNS7_ILi1EEESI_SI_EEESC_SE_Li128ELb1ELb1ELb0ELb0EEENS1_19SingleTileSchedulerILb1ELb0ELb1ELi128EEEEEEEEEvNT_6ParamsE,"ax",@progbits
	.align	128
.text._ZN7cutlass13device_kernelIN5flash19enable_sm80_to_sm89INS1_16FlashAttnFwdSm80INS1_25CollectiveMainloopFwdSm80ILi4ELi1ELb0EN4cute5tupleIJNS5_1CILi128EEENS7_ILi48EEENS7_ILi96EEEEEELi96ENS_6half_tEfNS_4arch4Sm80ELb0ELb1ELb0ELb1ELb0ELb0ELb1ELb0EEENS1_21CollectiveEpilogueFwdINS6_IJS8_SA_S9_EEENS6_IJNS7_ILi1EEESI_SI_EEESC_SE_Li128ELb1ELb1ELb0ELb0EEENS1_19SingleTileSchedulerILb1ELb0ELb1ELi128EEEEEEEEEvNT_6ParamsE:
        .type           _ZN7cutlass13device_kernelIN5flash19enable_sm80_to_sm89INS1_16FlashAttnFwdSm80INS1_25CollectiveMainloopFwdSm80ILi4ELi1ELb0EN4cute5tupleIJNS5_1CILi128EEENS7_ILi48EEENS7_ILi96EEEEEELi96ENS_6half_tEfNS_4arch4Sm80ELb0ELb1ELb0ELb1ELb0ELb0ELb1ELb0EEENS1_21CollectiveEpilogueFwdINS6_IJS8_SA_S9_EEENS6_IJNS7_ILi1EEESI_SI_EEESC_SE_Li128ELb1ELb1ELb0ELb0EEENS1_19SingleTileSchedulerILb1ELb0ELb1ELi128EEEEEEEEEvNT_6ParamsE,@function
        .size           _ZN7cutlass13device_kernelIN5flash19enable_sm80_to_sm89INS1_16FlashAttnFwdSm80INS1_25CollectiveMainloopFwdSm80ILi4ELi1ELb0EN4cute5tupleIJNS5_1CILi128EEENS7_ILi48EEENS7_ILi96EEEEEELi96ENS_6half_tEfNS_4arch4Sm80ELb0ELb1ELb0ELb1ELb0ELb0ELb1ELb0EEENS1_21CollectiveEpilogueFwdINS6_IJS8_SA_S9_EEENS6_IJNS7_ILi1EEESI_SI_EEESC_SE_Li128ELb1ELb1ELb0ELb0EEENS1_19SingleTileSchedulerILb1ELb0ELb1ELi128EEEEEEEEEvNT_6ParamsE,(.L_x_13 - _ZN7cutlass13device_kernelIN5flash19enable_sm80_to_sm89INS1_16FlashAttnFwdSm80INS1_25CollectiveMainloopFwdSm80ILi4ELi1ELb0EN4cute5tupleIJNS5_1CILi128EEENS7_ILi48EEENS7_ILi96EEEEEELi96ENS_6half_tEfNS_4arch4Sm80ELb0ELb1ELb0ELb1ELb0ELb0ELb1ELb0EEENS1_21CollectiveEpilogueFwdINS6_IJS8_SA_S9_EEENS6_IJNS7_ILi1EEESI_SI_EEESC_SE_Li128ELb1ELb1ELb0ELb0EEENS1_19SingleTileSchedulerILb1ELb0ELb1ELi128EEEEEEEEEvNT_6ParamsE)
        .other          _ZN7cutlass13device_kernelIN5flash19enable_sm80_to_sm89INS1_16FlashAttnFwdSm80INS1_25CollectiveMainloopFwdSm80ILi4ELi1ELb0EN4cute5tupleIJNS5_1CILi128EEENS7_ILi48EEENS7_ILi96EEEEEELi96ENS_6half_tEfNS_4arch4Sm80ELb0ELb1ELb0ELb1ELb0ELb0ELb1ELb0EEENS1_21CollectiveEpilogueFwdINS6_IJS8_SA_S9_EEENS6_IJNS7_ILi1EEESI_SI_EEESC_SE_Li128ELb1ELb1ELb0ELb0EEENS1_19SingleTileSchedulerILb1ELb0ELb1ELi128EEEEEEEEEvNT_6ParamsE,@"STO_CUDA_ENTRY STV_DEFAULT"
_ZN7cutlass13device_kernelIN5flash19enable_sm80_to_sm89INS1_16FlashAttnFwdSm80INS1_25CollectiveMainloopFwdSm80ILi4ELi1ELb0EN4cute5tupleIJNS5_1CILi128EEENS7_ILi48EEENS7_ILi96EEEEEELi96ENS_6half_tEfNS_4arch4Sm80ELb0ELb1ELb0ELb1ELb0ELb0ELb1ELb0EEENS1_21CollectiveEpilogueFwdINS6_IJS8_SA_S9_EEENS6_IJNS7_ILi1EEESI_SI_EEESC_SE_Li128ELb1ELb1ELb0ELb0EEENS1_19SingleTileSchedulerILb1ELb0ELb1ELi128EEEEEEEEEvNT_6ParamsE:
[----:B------:R-:W-:Y:S01]  /*0000*/  LDC R1, c[0x0][0x37c] ;  /* 0x0000df00ff017b82 */ /* 0x000fe20000000800 */
[----:B------:R-:W-:Y:S05]  /*0010*/  EXIT ;  /* 0x000000000000794d */ /* 0x000fea0003800000 */
.L_x_4:
        /* <DEDUP_REMOVED lines=14> */
.L_x_13:


//--------------------- .text._ZN7cutlass13device_kernelIN5flash19enable_sm80_to_sm89INS1_16FlashAttnFwdSm80INS1_25CollectiveMainloopFwdSm80ILi4ELi1ELb0EN4cute5tupleIJNS5_1CILi128EEENS7_ILi48EEENS7_ILi96EEEEEELi96ENS_6half_tEfNS_4arch4Sm80ELb0ELb1ELb0ELb1ELb0ELb1ELb1ELb0EEENS1_21CollectiveEpilogueFwdINS6_IJS8_SA_S9_EEENS6_IJNS7_ILi1EEESI_SI_EEESC_SE_Li128ELb1ELb1ELb0ELb0EEENS1_19SingleTileSchedulerILb1ELb0ELb1ELi128EEEEEEEEEvNT_6ParamsE --------------------------
	.section	.text._ZN7cutlass13device_kernelIN5flash19enable_sm80_to_sm89INS1_16FlashAttnFwdSm80INS1_25CollectiveMainloopFwdSm80ILi4ELi1ELb0EN4cute5tupleIJNS5_1CILi128EEENS7_ILi48EEENS7_ILi96EEEEEELi96ENS_6half_tEfNS_4arch4Sm80ELb0ELb1ELb0ELb1ELb0ELb1ELb1ELb0EEENS1_21CollectiveEpilogueFwdINS6_IJS8_SA_S9_EEENS6_IJNS7_ILi1EEESI_SI_EEESC_SE_Li128ELb1ELb1ELb0ELb0EEENS1_19SingleTileSchedulerILb1ELb0ELb1ELi128EEEEEEEEEvNT_6ParamsE,"ax",@progbits
	.align	128
.text._ZN7cutlass13device_kernelIN5flash19enable_sm80_to_sm89INS1_16FlashAttnFwdSm80INS1_25CollectiveMainloopFwdSm80ILi4ELi1ELb0EN4cute5tupleIJNS5_1CILi128EEENS7_ILi48EEENS7_ILi96EEEEEELi96ENS_6half_tEfNS_4arch4Sm80ELb0ELb1ELb0ELb1ELb0ELb1ELb1ELb0EEENS1_21CollectiveEpilogueFwdINS6_IJS8_SA_S9_EEENS6_IJNS7_ILi1EEESI_SI_EEESC_SE_Li128ELb1ELb1ELb0ELb0EEENS1_19SingleTileSchedulerILb1ELb0ELb1ELi128EEEEEEEEEvNT_6ParamsE:
        .type           _ZN7cutlass13device_kernelIN5flash19enable_sm80_to_sm89INS1_16FlashAttnFwdSm80INS1_25CollectiveMainloopFwdSm80ILi4ELi1ELb0EN4cute5tupleIJNS5_1CILi128EEENS7_ILi48EEENS7_ILi96EEEEEELi96ENS_6half_tEfNS_4arch4Sm80ELb0ELb1ELb0ELb1ELb0ELb1ELb1ELb0EEENS1_21CollectiveEpilogueFwdINS6_IJS8_SA_S9_EEENS6_IJNS7_ILi1EEESI_SI_EEESC_SE_Li128ELb1ELb1ELb0ELb0EEENS1_19SingleTileSchedulerILb1ELb0ELb1ELi128EEEEEEEEEvNT_6ParamsE,@function
        .size           _ZN7cutlass13device_kernelIN5flash19enable_sm80_to_sm89INS1_16FlashAttnFwdSm80INS1_25CollectiveMainloopFwdSm80ILi4ELi1ELb0EN4cute5tupleIJNS5_1CILi128EEENS7_ILi48EEENS7_ILi96EEEEEELi96ENS_6half_tEfNS_4arch4Sm80ELb0ELb1ELb0ELb1ELb0ELb1ELb1ELb0EEENS1_21CollectiveEpilogueFwdINS6_IJS8_SA_S9_EEENS6_IJNS7_ILi1EEESI_SI_EEESC_SE_Li128ELb1ELb1ELb0ELb0EEENS1_19SingleTileSchedulerILb1ELb0ELb1ELi128EEEEEEEEEvNT_6ParamsE,(.L_x_14 - _ZN7cutlass13device_kernelIN5flash19enable_sm80_to_sm89INS1_16FlashAttnFwdSm80INS1_25CollectiveMainloopFwdSm80ILi4ELi1ELb0EN4cute5tupleIJNS5_1CILi128EEENS7_ILi48EEENS7_ILi96EEEEEELi96ENS_6half_tEfNS_4arch4Sm80ELb0ELb1ELb0ELb1ELb0ELb1ELb1ELb0EEENS1_21CollectiveEpilogueFwdINS6_IJS8_SA_S9_EEENS6_IJNS7_ILi1EEESI_SI_EEESC_SE_Li128ELb1ELb1ELb0ELb0EEENS1_19SingleTileSchedulerILb1ELb0ELb1ELi128EEEEEEEEEvNT_6ParamsE)
        .other          _ZN7cutlass13device_kernelIN5flash19enable_sm80_to_sm89INS1_16FlashAttnFwdSm80INS1_25CollectiveMainloopFwdSm80ILi4ELi1ELb0EN4cute5tupleIJNS5_1CILi128EEENS7_ILi48EEENS7_ILi96EEEEEELi96ENS_6half_tEfNS_4arch4Sm80ELb0ELb1ELb0ELb1ELb0ELb1ELb1ELb0EEENS1_21CollectiveEpilogueFwdINS6_IJS8_SA_S9_EEENS6_IJNS7_ILi1EEESI_SI_EEESC_SE_Li128ELb1ELb1ELb0ELb0EEENS1_19SingleTileSchedulerILb1ELb0ELb1ELi128EEEEEEEEEvNT_6ParamsE,@"STO_CUDA_ENTRY STV_DEFAULT"
_ZN7cutlass13device_kernelIN5flash19enable_sm80_to_sm89INS1_16FlashAttnFwdSm80INS1_25CollectiveMainloopFwdSm80ILi4ELi1ELb0EN4cute5tupleIJNS5_1CILi128EEENS7_ILi48EEENS7_ILi96EEEEEELi96ENS_6half_tEfNS_4arch4Sm80ELb0ELb1ELb0ELb1ELb0ELb1ELb1ELb0EEENS1_21CollectiveEpilogueFwdINS6_IJS8_SA_S9_EEENS6_IJNS7_ILi1EEESI_SI_EEESC_SE_Li128ELb1ELb1ELb0ELb0EEENS1_19SingleTileSchedulerILb1ELb0ELb1ELi128EEEEEEEEEvNT_6ParamsE:
[----:B------:R-:W-:Y:S01]  /*0000*/  LDC R1, c[0x0][0x37c] ;  /* 0x0000df00ff017b82 */ /* 0x000fe20000000800 */
[----:B------:R-:W-:Y:S05]  /*0010*/  EXIT ;  /* 0x000000000000794d */ /* 0x000fea0003800000 */
.L_x_5:
        /* <DEDUP_REMOVED lines=14> */
.L_x_14:


//--------------------- .text._ZN7cutlass13device_kernelIN5flash19enable_sm80_to_sm89INS1_16FlashAttnFwdSm80INS1_25CollectiveMainloopFwdSm80ILi4ELi1ELb0EN4cute5tupleIJNS5_1CILi128EEENS7_ILi64EEENS7_ILi96EEEEEELi96ENS_6half_tEfNS_4arch4Sm80ELb1ELb0ELb0ELb0ELb0ELb0ELb1ELb0EEENS1_21CollectiveEpilogueFwdINS6_IJS8_SA_S9_EEENS6_IJNS7_ILi1EEESI_SI_EEESC_SE_Li128ELb0ELb1ELb0ELb0EEENS1_30DynamicPersistentTileSchedulerILi128ELi128ELb0ELb1ELb0EEEEEEEEEvNT_6ParamsE --------------------------
	.section	.text._ZN7cutlass13device_kernelIN5flash19enable_sm80_to_sm89INS1_16FlashAttnFwdSm80INS1_25CollectiveMainloopFwdSm80ILi4ELi1ELb0EN4cute5tupleIJNS5_1CILi128EEENS7_ILi64EEENS7_ILi96EEEEEELi96ENS_6half_tEfNS_4arch4Sm80ELb1ELb0ELb0ELb0ELb0ELb0ELb1ELb0EEENS1_21CollectiveEpilogueFwdINS6_IJS8_SA_S9_EEENS6_IJNS7_ILi1EEESI_SI_EEESC_SE_Li128ELb0ELb1ELb0ELb0EEENS1_30DynamicPersistentTileSchedulerILi128ELi128ELb0ELb1ELb0EEEEEEEEEvNT_6ParamsE,"ax",@progbits
	.align	128
.text._ZN7cutlass13device_kernelIN5flash19enable_sm80_to_sm89INS1_16FlashAttnFwdSm80INS1_25CollectiveMainloopFwdSm80ILi4ELi1ELb0EN4cute5tupleIJNS5_1CILi128EEENS7_ILi64EEENS7_ILi96EEEEEELi96ENS_6half_tEfNS_4arch4Sm80ELb1ELb0ELb0ELb0ELb0ELb0ELb1ELb0EEENS1_21CollectiveEpilogueFwdINS6_IJS8_SA_S9_EEENS6_IJNS7_ILi1EEESI_SI_EEESC_SE_Li128ELb0ELb1ELb0ELb0EEENS1_30DynamicPersistentTileSchedulerILi128ELi128ELb0ELb1ELb0EEEEEEEEEvNT_6ParamsE:
        .type           _ZN7cutlass13device_kernelIN5flash19enable_sm80_to_sm89INS1_16FlashAttnFwdSm80INS1_25CollectiveMainloopFwdSm80ILi4ELi1ELb0EN4cute5tupleIJNS5_1CILi128EEENS7_ILi64EEENS7_ILi96EEEEEELi96ENS_6half_tEfNS_4arch4Sm80ELb1ELb0ELb0ELb0ELb0ELb0ELb1ELb0EEENS1_21CollectiveEpilogueFwdINS6_IJS8_SA_S9_EEENS6_IJNS7_ILi1EEESI_SI_EEESC_SE_Li128ELb0ELb1ELb0ELb0EEENS1_30DynamicPersistentTileSchedulerILi128ELi128ELb0ELb1ELb0EEEEEEEEEvNT_6ParamsE,@function
        .size           _ZN7cutlass13device_kernelIN5flash19enable_sm80_to_sm89INS1_16FlashAttnFwdSm80INS1_25CollectiveMainloopFwdSm80ILi4ELi1ELb0EN4cute5tupleIJNS5_1CILi128EEENS7_ILi64EEENS7_ILi96EEEEEELi96ENS_6half_tEfNS_4arch4Sm80ELb1ELb0ELb0ELb0ELb0ELb0ELb1ELb0EEENS1_21CollectiveEpilogueFwdINS6_IJS8_SA_S9_EEENS6_IJNS7_ILi1EEESI_SI_EEESC_SE_Li128ELb0ELb1ELb0ELb0EEENS1_30DynamicPersistentTileSchedulerILi128ELi128ELb0ELb1ELb0EEEEEEEEEvNT_6ParamsE,(.L_x_15 - _ZN7cutlass13device_kernelIN5flash19enable_sm80_to_sm89INS1_16FlashAttnFwdSm80INS1_25CollectiveMainloopFwdSm80ILi4ELi1ELb0EN4cute5tupleIJNS5_1CILi128EEENS7_ILi64EEENS7_ILi96EEEEEELi96ENS_6half_tEfNS_4arch4Sm80ELb1ELb0ELb0ELb0ELb0ELb0ELb1ELb0EEENS1_21CollectiveEpilogueFwdINS6_IJS8_SA_S9_EEENS6_IJNS7_ILi1EEESI_SI_EEESC_SE_Li128ELb0ELb1ELb0ELb0EEENS1_30DynamicPersistentTileSchedulerILi128ELi128ELb0ELb1ELb0EEEEEEEEEvNT_6ParamsE)
        .other          _ZN7cutlass13device_kernelIN5flash19enable_sm80_to_sm89INS1_16FlashAttnFwdSm80INS1_25CollectiveMainloopFwdSm80ILi4ELi1ELb0EN4cute5tupleIJNS5_1CILi128EEENS7_ILi64EEENS7_ILi96EEEEEELi96ENS_6half_tEfNS_4arch4Sm80ELb1ELb0ELb0ELb0ELb0ELb0ELb1ELb0EEENS1_21CollectiveEpilogueFwdINS6_IJS8_SA_S9_EEENS6_IJNS7_ILi1EEESI_SI_EEESC_SE_Li128ELb0ELb1ELb0ELb0EEENS1_30DynamicPersistentTileSchedulerILi128ELi128ELb0ELb1ELb0EEEEEEEEEvNT_6ParamsE,@"STO_CUDA_ENTRY STV_DEFAULT"
_ZN7cutlass13device_kernelIN5flash19enable_sm80_to_sm89INS1_16FlashAttnFwdSm80INS1_25CollectiveMainloopFwdSm80ILi4ELi1ELb0EN4cute5tupleIJNS5_1CILi128EEENS7_ILi64EEENS7_ILi96EEEEEELi96ENS_6half_tEfNS_4arch4Sm80ELb1ELb0ELb0ELb0ELb0ELb0ELb1ELb0EEENS1_21CollectiveEpilogueFwdINS6_IJS8_SA_S9_EEENS6_IJNS7_ILi1EEESI_SI_EEESC_SE_Li128ELb0ELb1ELb0ELb0EEENS1_30DynamicPersistentTileSchedulerILi128ELi128ELb0ELb1ELb0EEEEEEEEEvNT_6ParamsE:
[----:B------:R-:W-:Y:S01]  /*0000*/  LDC R1, c[0x0][0x37c] ;  /* 0x0000df00ff017b82 */ /* 0x000fe20000000800 */
[----:B------:R-:W-:Y:S05]  /*0010*/  EXIT ;  /* 0x000000000000794d */ /* 0x000fea0003800000 */
.L_x_6:
        /* <DEDUP_REMOVED lines=14> */
.L_x_15:


//--------------------- .text._ZN7cutlass13device_kernelIN5flash19enable_sm80_to_sm89INS1_16FlashAttnFwdSm80INS1_25CollectiveMainloopFwdSm80ILi4ELi1ELb0EN4cute5tupleIJNS5_1CILi128EEENS7_ILi64EEENS7_ILi96EEEEEELi96ENS_6half_tEfNS_4arch4Sm80ELb1ELb0ELb0ELb1ELb0ELb0ELb1ELb0EEENS1_21CollectiveEpilogueFwdINS6_IJS8_SA_S9_EEENS6_IJNS7_ILi1EEESI_SI_EEESC_SE_Li128ELb1ELb1ELb0ELb0EEENS1_19SingleTileSchedulerILb1ELb0ELb1ELi128EEEEEEEEEvNT_6ParamsE --------------------------
	.section	.text._ZN7cutlass13device_kernelIN5flash19enable_sm80_to_sm89INS1_16FlashAttnFwdSm80INS1_25CollectiveMainloopFwdSm80ILi4ELi1ELb0EN4cute5tupleIJNS5_1CILi128EEENS7_ILi64EEENS7_ILi96EEEEEELi96ENS_6half_tEfNS_4arch4Sm80ELb1ELb0ELb0ELb1ELb0ELb0ELb1ELb0EEENS1_21CollectiveEpilogueFwdINS6_IJS8_SA_S9_EEENS6_IJNS7_ILi1EEESI_SI_EEESC_SE_Li128ELb1ELb1ELb0ELb0EEENS1_19SingleTileSchedulerILb1ELb0ELb1ELi128EEEEEEEEEvNT_6ParamsE,"ax",@progbits
	.align	128
.text._ZN7cutlass13device_kernelIN5flash19enable_sm80_to_sm89INS1_16FlashAttnFwdSm80INS1_25CollectiveMainloopFwdSm80ILi4ELi1ELb0EN4cute5tupleIJNS5_1CILi128EEENS7_ILi64EEENS7_ILi96EEEEEELi96ENS_6half_tEfNS_4arch4Sm80ELb1ELb0ELb0ELb1ELb0ELb0ELb1ELb0EEENS1_21CollectiveEpilogueFwdINS6_IJS8_SA_S9_EEENS6_IJNS7_ILi1EEESI_SI_EEESC_SE_Li128ELb1ELb1ELb0ELb0EEENS1_19SingleTileSchedulerILb1ELb0ELb1ELi128EEEEEEEEEvNT_6ParamsE:
        .type           _ZN7cutlass13device_kernelIN5flash19enable_sm80_to_sm89INS1_16FlashAttnFwdSm80INS1_25CollectiveMainloopFwdSm80ILi4ELi1ELb0EN4cute5tupleIJNS5_1CILi128EEENS7_ILi64EEENS7_ILi96EEEEEELi96ENS_6half_tEfNS_4arch4Sm80ELb1ELb0ELb0ELb1ELb0ELb0ELb1ELb0EEENS1_21CollectiveEpilogueFwdINS6_IJS8_SA_S9_EEENS6_IJNS7_ILi1EEESI_SI_EEESC_SE_Li128ELb1ELb1ELb0ELb0EEENS1_19SingleTileSchedulerILb1ELb0ELb1ELi128EEEEEEEEEvNT_6ParamsE,@function
        .size           _ZN7cutlass13device_kernelIN5flash19enable_sm80_to_sm89INS1_16FlashAttnFwdSm80INS1_25CollectiveMainloopFwdSm80ILi4ELi1ELb0EN4cute5tupleIJNS5_1CILi128EEENS7_ILi64EEENS7_ILi96EEEEEELi96ENS_6half_tEfNS_4arch4Sm80ELb1ELb0ELb0ELb1ELb0ELb0ELb1ELb0EEENS1_21CollectiveEpilogueFwdINS6_IJS8_SA_S9_EEENS6_IJNS7_ILi1EEESI_SI_EEESC_SE_Li128ELb1ELb1ELb0ELb0EEENS1_19SingleTileSchedulerILb1ELb0ELb1ELi128EEEEEEEEEvNT_6ParamsE,(.L_x_16 - _ZN7cutlass13device_kernelIN5flash19enable_sm80_to_sm89INS1_16FlashAttnFwdSm80INS1_25CollectiveMainloopFwdSm80ILi4ELi1ELb0EN4cute5tupleIJNS5_1CILi128EEENS7_ILi64EEENS7_ILi96EEEEEELi96ENS_6half_tEfNS_4arch4Sm80ELb1ELb0ELb0ELb1ELb0ELb0ELb1ELb0EEENS1_21CollectiveEpilogueFwdINS6_IJS8_SA_S9_EEENS6_IJNS7_ILi1EEESI_SI_EEESC_SE_Li128ELb1ELb1ELb0ELb0EEENS1_19SingleTileSchedulerILb1ELb0ELb1ELi128EEEEEEEEEvNT_6ParamsE)
        .other          _ZN7cutlass13device_kernelIN5flash19enable_sm80_to_sm89INS1_16FlashAttnFwdSm80INS1_25CollectiveMainloopFwdSm80ILi4ELi1ELb0EN4cute5tupleIJNS5_1CILi128EEENS7_ILi64EEENS7_ILi96EEEEEELi96ENS_6half_tEfNS_4arch4Sm80ELb1ELb0ELb0ELb1ELb0ELb0ELb1ELb0EEENS1_21CollectiveEpilogueFwdINS6_IJS8_SA_S9_EEENS6_IJNS7_ILi1EEESI_SI_EEESC_SE_Li128ELb1ELb1ELb0ELb0EEENS1_19SingleTileSchedulerILb1ELb0ELb1ELi128EEEEEEEEEvNT_6ParamsE,@"STO_CUDA_ENTRY STV_DEFAULT"
_ZN7cutlass13device_kernelIN5flash19enable_sm80_to_sm89INS1_16FlashAttnFwdSm80INS1_25CollectiveMainloopFwdSm80ILi4ELi1ELb0EN4cute5tupleIJNS5_1CILi128EEENS7_ILi64EEENS7_ILi96EEEEEELi96ENS_6half_tEfNS_4arch4Sm80ELb1ELb0ELb0ELb1ELb0ELb0ELb1ELb0EEENS1_21CollectiveEpilogueFwdINS6_IJS8_SA_S9_EEENS6_IJNS7_ILi1EEESI_SI_EEESC_SE_Li128ELb1ELb1ELb0ELb0EEENS1_19SingleTileSchedulerILb1ELb0ELb1ELi128EEEEEEEEEvNT_6ParamsE:
[----:B------:R-:W-:Y:S01]  /*0000*/  LDC R1, c[0x0][0x37c] ;  /* 0x0000df00ff017b82 */ /* 0x000fe20000000800 */
[----:B------:R-:W-:Y:S05]  /*0010*/  EXIT ;  /* 0x000000000000794d */ /* 0x000fea0003800000 */
.L_x_7:
        /* <DEDUP_REMOVED lines=14> */
.L_x_16:


//--------------------- .text._ZN7cutlass13device_kernelIN5flash19enable_sm80_to_sm89INS1_16FlashAttnFwdSm80INS1_25CollectiveMainloopFwdSm80ILi4ELi1ELb0EN4cute5tupleIJNS5_1CILi128EEENS7_ILi64EEENS7_ILi96EEEEEELi96ENS_6half_tEfNS_4arch4Sm80ELb1ELb0ELb0ELb1ELb0ELb1ELb1ELb0EEENS1_21CollectiveEpilogueFwdINS6_IJS8_SA_S9_EEENS6_IJNS7_ILi1EEESI_SI_EEESC_SE_Li128ELb1ELb1ELb0ELb0EEENS1_19SingleTileSchedulerILb1ELb0ELb1ELi128EEEEEEEEEvNT_6ParamsE --------------------------
	.section	.text._ZN7cutlass13device_kernelIN5flash19enable_sm80_to_sm89INS1_16FlashAttnFwdSm80INS1_25CollectiveMainloopFwdSm80ILi4ELi1ELb0EN4cute5tupleIJNS5_1CILi128EEENS7_ILi64EEENS7_ILi96EEEEEELi96ENS_6half_tEfNS_4arch4Sm80ELb1ELb0ELb0ELb1ELb0ELb1ELb1ELb0EEENS1_21CollectiveEpilogueFwdINS6_IJS8_SA_S9_EEENS6_IJNS7_ILi1EEESI_SI_EEESC_SE_Li128ELb1ELb1ELb0ELb0EEENS1_19SingleTileSchedulerILb1ELb0ELb1ELi128EEEEEEEEEvNT_6ParamsE,"ax",@progbits
	.align	128
.text._ZN7cutlass13device_kernelIN5flash19enable_sm80_to_sm89INS1_16FlashAttnFwdSm80INS1_25CollectiveMainloopFwdSm80ILi4ELi1ELb0EN4cute5tupleIJNS5_1CILi128EEENS7_ILi64EEENS7_ILi96EEEEEELi96ENS_6half_tEfNS_4arch4Sm80ELb1ELb0ELb0ELb1ELb0ELb1ELb1ELb0EEENS1_21CollectiveEpilogueFwdINS6_IJS8_SA_S9_EEENS6_IJNS7_ILi1EEESI_SI_EEESC_SE_Li128ELb1ELb1ELb0ELb0EEENS1_19SingleTileSchedulerILb1ELb0ELb1ELi128EEEEEEEEEvNT_6ParamsE:
        .type           _ZN7cutlass13device_kernelIN5flash19enable_sm80_to_sm89INS1_16FlashAttnFwdSm80INS1_25CollectiveMainloopFwdSm80ILi4ELi1ELb0EN4cute5tupleIJNS5_1CILi128EEENS7_ILi64EEENS7_ILi96EEEEEELi96ENS_6half_tEfNS_4arch4Sm80ELb1ELb0ELb0ELb1ELb0ELb1ELb1ELb0EEENS1_21CollectiveEpilogueFwdINS6_IJS8_SA_S9_EEENS6_IJNS7_ILi1EEESI_SI_EEESC_SE_Li128ELb1ELb1ELb0ELb0EEENS1_19SingleTileSchedulerILb1ELb0ELb1ELi128EEEEEEEEEvNT_6ParamsE,@function
        .size           _ZN7cutlass13device_kernelIN5flash19enable_sm80_to_sm89INS1_16FlashAttnFwdSm80INS1_25CollectiveMainloopFwdSm80ILi4ELi1ELb0EN4cute5tupleIJNS5_1CILi128EEENS7_ILi64EEENS7_ILi96EEEEEELi96ENS_6half_tEfNS_4arch4Sm80ELb1ELb0ELb0ELb1ELb0ELb1ELb1ELb0EEENS1_21CollectiveEpilogueFwdINS6_IJS8_SA_S9_EEENS6_IJNS7_ILi1EEESI_SI_EEESC_SE_Li128ELb1ELb1ELb0ELb0EEENS1_19SingleTileSchedulerILb1ELb0ELb1ELi128EEEEEEEEEvNT_6ParamsE,(.L_x_17 - _ZN7cutlass13device_kernelIN5flash19enable_sm80_to_sm89INS1_16FlashAttnFwdSm80INS1_25CollectiveMainloopFwdSm80ILi4ELi1ELb0EN4cute5tupleIJNS5_1CILi128EEENS7_ILi64EEENS7_ILi96EEEEEELi96ENS_6half_tEfNS_4arch4Sm80ELb1ELb0ELb0ELb1ELb0ELb1ELb1ELb0EEENS1_21CollectiveEpilogueFwdINS6_IJS8_SA_S9_EEENS6_IJNS7_ILi1EEESI_SI_EEESC_SE_Li128ELb1ELb1ELb0ELb0EEENS1_19SingleTileSchedulerILb1ELb0ELb1ELi128EEEEEEEEEvNT_6ParamsE)
        .other          _ZN7cutlass13device_kernelIN5flash19enable_sm80_to_sm89INS1_16FlashAttnFwdSm80INS1_25CollectiveMainloopFwdSm80ILi4ELi1ELb0EN4cute5tupleIJNS5_1CILi128EEENS7_ILi64EEENS7_ILi96EEEEEELi96ENS_6half_tEfNS_4arch4Sm80ELb1ELb0ELb0ELb1ELb0ELb1ELb1ELb0EEENS1_21CollectiveEpilogueFwdINS6_IJS8_SA_S9_EEENS6_IJNS7_ILi1EEESI_SI_EEESC_SE_Li128ELb1ELb1ELb0ELb0EEENS1_19SingleTileSchedulerILb1ELb0ELb1ELi128EEEEEEEEEvNT_6ParamsE,@"STO_CUDA_ENTRY STV_DEFAULT"
_ZN7cutlass13device_kernelIN5flash19enable_sm80_to_sm89INS1_16FlashAttnFwdSm80INS1_25CollectiveMainloopFwdSm80ILi4ELi1ELb0EN4cute5tupleIJNS5_1CILi128EEENS7_ILi64EEENS7_ILi96EEEEEELi96ENS_6half_tEfNS_4arch4Sm80ELb1ELb0ELb0ELb1ELb0ELb1ELb1ELb0EEENS1_21CollectiveEpilogueFwdINS6_IJS8_SA_S9_EEENS6_IJNS7_ILi1EEESI_SI_EEESC_SE_Li128ELb1ELb1ELb0ELb0EEENS1_19SingleTileSchedulerILb1ELb0ELb1ELi128EEEEEEEEEvNT_6ParamsE:
[----:B------:R-:W-:Y:S01]  /*0000*/  LDC R1, c[0x0][0x37c] ;  /* 0x0000df00ff017b82 */ /* 0x000fe20000000800 */
[----:B------:R-:W-:Y:S05]  /*0010*/  EXIT ;  /* 0x000000000000794d */ /* 0x000fea0003800000 */
.L_x_8:
        /* <DEDUP_REMOVED lines=14> */
.L_x_17:


//--------------------- .nv.shared.reserved.0     --------------------------
	.section	.nv.shared.reserved.0,"aw",@nobits
	.weak		__nv_reservedSMEM_offset_0_alias
	.size		__nv_reservedSMEM_offset_0_alias, 0, 64
	.other		__nv_reservedSMEM_offset_0_alias,@"STO_CUDA_RESERVED_SHARED STV_DEFAULT"
__nv_reservedSMEM_offset_0_alias:
	.zero		0
	.zero		64


//--------------------- .nv.global                --------------------------
	.section	.nv.global,"aw",@nobits
.nv.global:
	.type		_ZN65_INTERNAL_1b41c762_29_flash_fwd_hdim96_fp16_sm80_cu_a6473388_36534cute1_E,@object
	.size		_ZN65_INTERNAL_1b41c762_29_flash_fwd_hdim96_fp16_sm80_cu_a6473388_36534cute1_E,(_ZN65_INTERNAL_1b41c762_29_flash_fwd_hdim96_fp16_sm80_cu_a6473388_36534cuda3std3__45__cpo6cbeginE - _ZN65_INTERNAL_1b41c762_29_flash_fwd_hdim96_fp16_sm80_cu_a6473388_36534cute1_E)
_ZN65_INTERNAL_1b41c762_29_flash_fwd_hdim96_fp16_sm80_cu_a6473388_36534cute1_E:
	.zero		1
	.type		_ZN65_INTERNAL_1b41c762_29_flash_fwd_hdim96_fp16_sm80_cu_a6473388_36534cuda3std3__45__cpo6cbeginE,@object
	.size		_ZN65_INTERNAL_1b41c762_29_flash_fwd_hdim96_fp16_sm80_cu_a6473388_36534cuda3std3__45__cpo6cbeginE,(_ZN65_INTERNAL_1b41c762_29_flash_fwd_hdim96_fp16_sm80_cu_a6473388_36534cuda3std3__48in_placeE - _ZN65_INTERNAL_1b41c762_29_flash_fwd_hdim96_fp16_sm80_cu_a6473388_36534cuda3std3__45__cpo6cbeginE)
_ZN65_INTERNAL_1b41c762_29_flash_fwd_hdim96_fp16_sm80_cu_a6473388_36534cuda3std3__45__cpo6cbeginE:
	.zero		1
	.type		_ZN65_INTERNAL_1b41c762_29_flash_fwd_hdim96_fp16_sm80_cu_a6473388_36534cuda3std3__48in_placeE,@object
	.size		_ZN65_INTERNAL_1b41c762_29_flash_fwd_hdim96_fp16_sm80_cu_a6473388_36534cuda3std3__48in_placeE,(_ZN65_INTERNAL_1b41c762_29_flash_fwd_hdim96_fp16_sm80_cu_a6473388_36534cuda3std6ranges3__45__cpo9iter_moveE - _ZN65_INTERNAL_1b41c762_29_flash_fwd_hdim96_fp16_sm80_cu_a6473388_36534cuda3std3__48in_placeE)
_ZN65_INTERNAL_1b41c762_29_flash_fwd_hdim96_fp16_sm80_cu_a6473388_36534cuda3std3__48in_placeE:
	.zero		1
	.type		_ZN65_INTERNAL_1b41c762_29_flash_fwd_hdim96_fp16_sm80_cu_a6473388_36534cuda3std6ranges3__45__cpo9iter_moveE,@object
	.size		_ZN65_INTERNAL_1b41c762_29_flash_fwd_hdim96_fp16_sm80_cu_a6473388_36534cuda3std6ranges3__45__cpo9iter_moveE,(_ZN65_INTERNAL_1b41c762_29_flash_fwd_hdim96_fp16_sm80_cu_a6473388_36534cuda3std3__45__cpo5beginE - _ZN65_INTERNAL_1b41c762_29_flash_fwd_hdim96_fp16_sm80_cu_a6473388_36534cuda3std6ranges3__45__cpo9iter_moveE)
_ZN65_INTERNAL_1b41c762_29_flash_fwd_hdim96_fp16_sm80_cu_a6473388_36534cuda3std6ranges3__45__cpo9iter_moveE:
	.zero		1
	.type		_ZN65_INTERNAL_1b41c762_29_flash_fwd_hdim96_fp16_sm80_cu_a6473388_36534cuda3std3__45__cpo5beginE,@object
	.size		_ZN65_INTERNAL_1b41c762_29_flash_fwd_hdim96_fp16_sm80_cu_a6473388_36534cuda3std3__45__cpo5beginE,(_ZN65_INTERNAL_1b41c762_29_flash_fwd_hdim96_fp16_sm80_cu_a6473388_36534cuda3std3__467_GLOBAL__N__1b41c762_29_flash_fwd_hdim96_fp16_sm80_cu_a6473388_36536ignoreE - _ZN65_INTERNAL_1b41c762_29_flash_fwd_hdim96_fp16_sm80_cu_a6473388_36534cuda3std3__45__cpo5beginE)
_ZN65_INTERNAL_1b41c762_29_flash_fwd_hdim96_fp16_sm80_cu_a6473388_36534cuda3std3__45__cpo5beginE:
	.zero		1
	.type		_ZN65_INTERNAL_1b41c762_29_flash_fwd_hdim96_fp16_sm80_cu_a6473388_36534cuda3std3__467_GLOBAL__N__1b41c762_29_flash_fwd_hdim96_fp16_sm80_cu_a6473388_36536ignoreE,@object
	.size		_ZN65_INTERNAL_1b41c762_29_flash_fwd_hdim96_fp16_sm80_cu_a6473388_36534cuda3std3__467_GLOBAL__N__1b41c762_29_flash_fwd_hdim96_fp16_sm80_cu_a6473388_36536ignoreE,(_ZN65_INTERNAL_1b41c762_29_flash_fwd_hdim96_fp16_sm80_cu_a6473388_36534cute7productE - _ZN65_INTERNAL_1b41c762_29_flash_fwd_hdim96_fp16_sm80_cu_a6473388_36534cuda3std3__467_GLOBAL__N__1b41c762_29_flash_fwd_hdim96_fp16_sm80_cu_a6473388_36536ignoreE)
_ZN65_INTERNAL_1b41c762_29_flash_fwd_hdim96_fp16_sm80_cu_a6473388_36534cuda3std3__467_GLOBAL__N__1b41c762_29_flash_fwd_hdim96_fp16_sm80_cu_a6473388_36536ignoreE:
	.zero		1
	.type		_ZN65_INTERNAL_1b41c762_29_flash_fwd_hdim96_fp16_sm80_cu_a6473388_36534cute7productE,@object
	.size		_ZN65_INTERNAL_1b41c762_29_flash_fwd_hdim96_fp16_sm80_cu_a6473388_36534cute7productE,(_ZN65_INTERNAL_1b41c762_29_flash_fwd_hdim96_fp16_sm80_cu_a6473388_36534cuda3std3__45__cpo3endE - _ZN65_INTERNAL_1b41c762_29_flash_fwd_hdim96_fp16_sm80_cu_a6473388_36534cute7productE)
_ZN65_INTERNAL_1b41c762_29_flash_fwd_hdim96_fp16_sm80_cu_a6473388_36534cute7productE:
	.zero		1
	.type		_ZN65_INTERNAL_1b41c762_29_flash_fwd_hdim96_fp16_sm80_cu_a6473388_36534cuda3std3__45__cpo3endE,@object
	.size		_ZN65_INTERNAL_1b41c762_29_flash_fwd_hdim96_fp16_sm80_cu_a6473388_36534cuda3std3__45__cpo3endE,(_ZN65_INTERNAL_1b41c762_29_flash_fwd_hdim96_fp16_sm80_cu_a6473388_36534cuda3std3__419piecewise_constructE - _ZN65_INTERNAL_1b41c762_29_flash_fwd_hdim96_fp16_sm80_cu_a6473388_36534cuda3std3__45__cpo3endE)
_ZN65_INTERNAL_1b41c762_29_flash_fwd_hdim96_fp16_sm80_cu_a6473388_36534cuda3std3__45__cpo3endE:
	.zero		1
	.type		_ZN65_INTERNAL_1b41c762_29_flash_fwd_hdim96_fp16_sm80_cu_a6473388_36534cuda3std3__419piecewise_constructE,@object
	.size		_ZN65_INTERNAL_1b41c762_29_flash_fwd_hdim96_fp16_sm80_cu_a6473388_36534cuda3std3__419piecewise_constructE,(_ZN65_INTERNAL_1b41c762_29_flash_fwd_hdim96_fp16_sm80_cu_a6473388_36534cuda3std3__45__cpo4cendE - _ZN65_INTERNAL_1b41c762_29_flash_fwd_hdim96_fp16_sm80_cu_a6473388_36534cuda3std3__419piecewise_constructE)
_ZN65_INTERNAL_1b41c762_29_flash_fwd_hdim96_fp16_sm80_cu_a6473388_36534cuda3std3__419piecewise_constructE:
	.zero		1
	.type		_ZN65_INTERNAL_1b41c762_29_flash_fwd_hdim96_fp16_sm80_cu_a6473388_36534cuda3std3__45__cpo4cendE,@object
	.size		_ZN65_INTERNAL_1b41c762_29_flash_fwd_hdim96_fp16_sm80_cu_a6473388_36534cuda3std3__45__cpo4cendE,(_ZN65_INTERNAL_1b41c762_29_flash_fwd_hdim96_fp16_sm80_cu_a6473388_36534cuda3std6ranges3__45__cpo4swapE - _ZN65_INTERNAL_1b41c762_29_flash_fwd_hdim96_fp16_sm80_cu_a6473388_36534cuda3std3__45__cpo4cendE)
_ZN65_INTERNAL_1b41c762_29_flash_fwd_hdim96_fp16_sm80_cu_a6473388_36534cuda3std3__45__cpo4cendE:
	.zero		1
	.type		_ZN65_INTERNAL_1b41c762_29_flash_fwd_hdim96_fp16_sm80_cu_a6473388_36534cuda3std6ranges3__45__cpo4swapE,@object
	.size		_ZN65_INTERNAL_1b41c762_29_flash_fwd_hdim96_fp16_sm80_cu_a6473388_36534cuda3std6ranges3__45__cpo4swapE,(.L_7 - _ZN65_INTERNAL_1b41c762_29_flash_fwd_hdim96_fp16_sm80_cu_a6473388_36534cuda3std6ranges3__45__cpo4swapE)
_ZN65_INTERNAL_1b41c762_29_flash_fwd_hdim96_fp16_sm80_cu_a6473388_36534cuda3std6ranges3__45__cpo4swapE:
	.zero		1
.L_7:


//--------------------- .nv.constant0._ZN7cutlass13device_kernelIN5flash19enable_sm80_to_sm89INS1_16FlashAttnFwdSm80INS1_25CollectiveMainloopFwdSm80ILi4ELi1ELb0EN4cute5tupleIJNS5_1CILi128EEENS7_ILi64EEENS7_ILi96EEEEEELi96ENS_6half_tEfNS_4arch4Sm80ELb0ELb0ELb0ELb0ELb0ELb0ELb1ELb0EEENS1_21CollectiveEpilogueFwdINS6_IJS8_SA_S9_EEENS6_IJNS7_ILi1EEESI_SI_EEESC_SE_Li128ELb0ELb1ELb0ELb0EEENS1_19SingleTileSchedulerILb0ELb0ELb1ELi128EEEEEEEEEvNT_6ParamsE --------------------------
	.section	.nv.constant0._ZN7cutlass13device_kernelIN5flash19enable_sm80_to_sm89INS1_16FlashAttnFwdSm80INS1_25CollectiveMainloopFwdSm80ILi4ELi1ELb0EN4cute5tupleIJNS5_1CILi128EEENS7_ILi64EEENS7_ILi96EEEEEELi96ENS_6half_tEfNS_4arch4Sm80ELb0ELb0ELb0ELb0ELb0ELb0ELb1ELb0EEENS1_21CollectiveEpilogueFwdINS6_IJS8_SA_S9_EEENS6_IJNS7_ILi1EEESI_SI_EEESC_SE_Li128ELb0ELb1ELb0ELb0EEENS1_19SingleTileSchedulerILb0ELb0ELb1ELi128EEEEEEEEEvNT_6ParamsE,"a",@progbits
	.sectionflags	@""
	.align	4
.nv.constant0._ZN7cutlass13device_kernelIN5flash19enable_sm80_to_sm89INS1_16FlashAttnFwdSm80INS1_25CollectiveMainloopFwdSm80ILi4ELi1ELb0EN4cute5tupleIJNS5_1CILi128EEENS7_ILi64EEENS7_ILi96EEEEEELi96ENS_6half_tEfNS_4arch4Sm80ELb0ELb0ELb0ELb0ELb0ELb0ELb1ELb0EEENS1_21CollectiveEpilogueFwdINS6_IJS8_SA_S9_EEENS6_IJNS7_ILi1EEESI_SI_EEESC_SE_Li128ELb0ELb1ELb0ELb0EEENS1_19SingleTileSchedulerILb0ELb0ELb1ELi128EEEEEEEEEvNT_6ParamsE:
	.zero		1944


//--------------------- .nv.constant0._ZN7cutlass13device_kernelIN5flash19enable_sm80_to_sm89INS1_16FlashAttnFwdSm80INS1_25CollectiveMainloopFwdSm80ILi4ELi1ELb0EN4cute5tupleIJNS5_1CILi128EEENS7_ILi64EEENS7_ILi96EEEEEELi96ENS_6half_tEfNS_4arch4Sm80ELb0ELb0ELb0ELb1ELb0ELb0ELb1ELb0EEENS1_21CollectiveEpilogueFwdINS6_IJS8_SA_S9_EEENS6_IJNS7_ILi1EEESI_SI_EEESC_SE_Li128ELb1ELb1ELb0ELb0EEENS1_19SingleTileSchedulerILb1ELb0ELb1ELi128EEEEEEEEEvNT_6ParamsE --------------------------
	.section	.nv.constant0._ZN7cutlass13device_kernelIN5flash19enable_sm80_to_sm89INS1_16FlashAttnFwdSm80INS1_25CollectiveMainloopFwdSm80ILi4ELi1ELb0EN4cute5tupleIJNS5_1CILi128EEENS7_ILi64EEENS7_ILi96EEEEEELi96ENS_6half_tEfNS_4arch4Sm80ELb0ELb0ELb0ELb1ELb0ELb0ELb1ELb0EEENS1_21CollectiveEpilogueFwdINS6_IJS8_SA_S9_EEENS6_IJNS7_ILi1EEESI_SI_EEESC_SE_Li128ELb1ELb1ELb0ELb0EEENS1_19SingleTileSchedulerILb1ELb0ELb1ELi128EEEEEEEEEvNT_6ParamsE,"a",@progbits
	.sectionflags	@""
	.align	4
.nv.constant0._ZN7cutlass13device_kernelIN5flash19enable_sm80_to_sm89INS1_16FlashAttnFwdSm80INS1_25CollectiveMainloopFwdSm80ILi4ELi1ELb0EN4cute5tupleIJNS5_1CILi128EEENS7_ILi64EEENS7_ILi96EEEEEELi96ENS_6half_tEfNS_4arch4Sm80ELb0ELb0ELb0ELb1ELb0ELb0ELb1ELb0EEENS1_21CollectiveEpilogueFwdINS6_IJS8_SA_S9_EEENS6_IJNS7_ILi1EEESI_SI_EEESC_SE_Li128ELb1ELb1ELb0ELb0EEENS1_19SingleTileSchedulerILb1ELb0ELb1ELi128EEEEEEEEEvNT_6ParamsE:
	.zero		1944


//--------------------- .nv.constant0._ZN7cutlass13device_kernelIN5flash19enable_sm80_to_sm89INS1_16FlashAttnFwdSm80INS1_25CollectiveMainloopFwdSm80ILi4ELi1ELb0EN4cute5tupleIJNS5_1CILi128EEENS7_ILi64EEENS7_ILi96EEEEEELi96ENS_6half_tEfNS_4arch4Sm80ELb0ELb0ELb0ELb1ELb0ELb1ELb1ELb0EEENS1_21CollectiveEpilogueFwdINS6_IJS8_SA_S9_EEENS6_IJNS7_ILi1EEESI_SI_EEESC_SE_Li128ELb1ELb1ELb0ELb0EEENS1_19SingleTileSchedulerILb1ELb0ELb1ELi128EEEEEEEEEvNT_6ParamsE --------------------------
	.section	.nv.constant0._ZN7cutlass13device_kernelIN5flash19enable_sm80_to_sm89INS1_16FlashAttnFwdSm80INS1_25CollectiveMainloopFwdSm80ILi4ELi1ELb0EN4cute5tupleIJNS5_1CILi128EEENS7_ILi64EEENS7_ILi96EEEEEELi96ENS_6half_tEfNS_4arch4Sm80ELb0ELb0ELb0ELb1ELb0ELb1ELb1ELb0EEENS1_21CollectiveEpilogueFwdINS6_IJS8_SA_S9_EEENS6_IJNS7_ILi1EEESI_SI_EEESC_SE_Li128ELb1ELb1ELb0ELb0EEENS1_19SingleTileSchedulerILb1ELb0ELb1ELi128EEEEEEEEEvNT_6ParamsE,"a",@progbits
	.sectionflags	@""
	.align	4
.nv.constant0._ZN7cutlass13device_kernelIN5flash19enable_sm80_to_sm89INS1_16FlashAttnFwdSm80INS1_25CollectiveMainloopFwdSm80ILi4ELi1ELb0EN4cute5tupleIJNS5_1CILi128EEENS7_ILi64EEENS7_ILi96EEEEEELi96ENS_6half_tEfNS_4arch4Sm80ELb0ELb0ELb0ELb1ELb0ELb1ELb1ELb0EEENS1_21CollectiveEpilogueFwdINS6_IJS8_SA_S9_EEENS6_IJNS7_ILi1EEESI_SI_EEESC_SE_Li128ELb1ELb1ELb0ELb0EEENS1_19SingleTileSchedulerILb1ELb0ELb1ELi128EEEEEEEEEvNT_6ParamsE:
	.zero		1944


//--------------------- .nv.constant0._ZN7cutlass13device_kernelIN5flash19enable_sm80_to_sm89INS1_16FlashAttnFwdSm80INS1_25CollectiveMainloopFwdSm80ILi4ELi1ELb0EN4cute5tupleIJNS5_1CILi128EEENS7_ILi48EEENS7_ILi96EEEEEELi96ENS_6half_tEfNS_4arch4Sm80ELb0ELb1ELb0ELb0ELb0ELb0ELb1ELb0EEENS1_21CollectiveEpilogueFwdINS6_IJS8_SA_S9_EEENS6_IJNS7_ILi1EEESI_SI_EEESC_SE_Li128ELb0ELb1ELb0ELb0EEENS1_19SingleTileSchedulerILb0ELb0ELb1ELi128EEEEEEEEEvNT_6ParamsE --------------------------
	.section	.nv.constant0._ZN7cutlass13device_kernelIN5flash19enable_sm80_to_sm89INS1_16FlashAttnFwdSm80INS1_25CollectiveMainloopFwdSm80ILi4ELi1ELb0EN4cute5tupleIJNS5_1CILi128EEENS7_ILi48EEENS7_ILi96EEEEEELi96ENS_6half_tEfNS_4arch4Sm80ELb0ELb1ELb0ELb0ELb0ELb0ELb1ELb0EEENS1_21CollectiveEpilogueFwdINS6_IJS8_SA_S9_EEENS6_IJNS7_ILi1EEESI_SI_EEESC_SE_Li128ELb0ELb1ELb0ELb0EEENS1_19SingleTileSchedulerILb0ELb0ELb1ELi128EEEEEEEEEvNT_6ParamsE,"a",@progbits
	.sectionflags	@""
	.align	4
.nv.constant0._ZN7cutlass13device_kernelIN5flash19enable_sm80_to_sm89INS1_16FlashAttnFwdSm80INS1_25CollectiveMainloopFwdSm80ILi4ELi1ELb0EN4cute5tupleIJNS5_1CILi128EEENS7_ILi48EEENS7_ILi96EEEEEELi96ENS_6half_tEfNS_4arch4Sm80ELb0ELb1ELb0ELb0ELb0ELb0ELb1ELb0EEENS1_21CollectiveEpilogueFwdINS6_IJS8_SA_S9_EEENS6_IJNS7_ILi1EEESI_SI_EEESC_SE_Li128ELb0ELb1ELb0ELb0EEENS1_19SingleTileSchedulerILb0ELb0ELb1ELi128EEEEEEEEEvNT_6ParamsE:
	.zero		1944


//--------------------- .nv.constant0._ZN7cutlass13device_kernelIN5flash19enable_sm80_to_sm89INS1_16FlashAttnFwdSm80INS1_25CollectiveMainloopFwdSm80ILi4ELi1ELb0EN4cute5tupleIJNS5_1CILi128EEENS7_ILi48EEENS7_ILi96EEEEEELi96ENS_6half_tEfNS_4arch4Sm80ELb0ELb1ELb0ELb1ELb0ELb0ELb1ELb0EEENS1_21CollectiveEpilogueFwdINS6_IJS8_SA_S9_EEENS6_IJNS7_ILi1EEESI_SI_EEESC_SE_Li128ELb1ELb1ELb0ELb0EEENS1_19SingleTileSchedulerILb1ELb0ELb1ELi128EEEEEEEEEvNT_6ParamsE --------------------------
	.section	.nv.constant0._ZN7cutlass13device_kernelIN5flash19enable_sm80_to_sm89INS1_16FlashAttnFwdSm80INS1_25CollectiveMainloopFwdSm80ILi4ELi1ELb0EN4cute5tupleIJNS5_1CILi128EEENS7_ILi48EEENS7_ILi96EEEEEELi96ENS_6half_tEfNS_4arch4Sm80ELb0ELb1ELb0ELb1ELb0ELb0ELb1ELb0EEENS1_21CollectiveEpilogueFwdINS6_IJS8_SA_S9_EEENS6_IJNS7_ILi1EEESI_SI_EEESC_SE_Li128ELb1ELb1ELb0ELb0EEENS1_19SingleTileSchedulerILb1ELb0ELb1ELi128EEEEEEEEEvNT_6ParamsE,"a",@progbits
	.sectionflags	@""
	.align	4
.nv.constant0._ZN7cutlass13device_kernelIN5flash19enable_sm80_to_sm89INS1_16FlashAttnFwdSm80INS1_25CollectiveMainloopFwdSm80ILi4ELi1ELb0EN4cute5tupleIJNS5_1CILi128EEENS7_ILi48EEENS7_ILi96EEEEEELi96ENS_6half_tEfNS_4arch4Sm80ELb0ELb1ELb0ELb1ELb0ELb0ELb1ELb0EEENS1_21CollectiveEpilogueFwdINS6_IJS8_SA_S9_EEENS6_IJNS7_ILi1EEESI_SI_EEESC_SE_Li128ELb1ELb1ELb0ELb0EEENS1_19SingleTileSchedulerILb1ELb0ELb1ELi128EEEEEEEEEvNT_6ParamsE:
	.zero		1944


//--------------------- .nv.constant0._ZN7cutlass13device_kernelIN5flash19enable_sm80_to_sm89INS1_16FlashAttnFwdSm80INS1_25CollectiveMainloopFwdSm80ILi4ELi1ELb0EN4cute5tupleIJNS5_1CILi128EEENS7_ILi48EEENS7_ILi96EEEEEELi96ENS_6half_tEfNS_4arch4Sm80ELb0ELb1ELb0ELb1ELb0ELb1ELb1ELb0EEENS1_21CollectiveEpilogueFwdINS6_IJS8_SA_S9_EEENS6_IJNS7_ILi1EEESI_SI_EEESC_SE_Li128ELb1ELb1ELb0ELb0EEENS1_19SingleTileSchedulerILb1ELb0ELb1ELi128EEEEEEEEEvNT_6ParamsE --------------------------
	.section	.nv.constant0._ZN7cutlass13device_kernelIN5flash19enable_sm80_to_sm89INS1_16FlashAttnFwdSm80INS1_25CollectiveMainloopFwdSm80ILi4ELi1ELb0EN4cute5tupleIJNS5_1CILi128EEENS7_ILi48EEENS7_ILi96EEEEEELi96ENS_6half_tEfNS_4arch4Sm80ELb0ELb1ELb0ELb1ELb0ELb1ELb1ELb0EEENS1_21CollectiveEpilogueFwdINS6_IJS8_SA_S9_EEENS6_IJNS7_ILi1EEESI_SI_EEESC_SE_Li128ELb1ELb1ELb0ELb0EEENS1_19SingleTileSchedulerILb1ELb0ELb1ELi128EEEEEEEEEvNT_6ParamsE,"a",@progbits
	.sectionflags	@""
	.align	4
.nv.constant0._ZN7cutlass13device_kernelIN5flash19enable_sm80_to_sm89INS1_16FlashAttnFwdSm80INS1_25CollectiveMainloopFwdSm80ILi4ELi1ELb0EN4cute5tupleIJNS5_1CILi128EEENS7_ILi48EEENS7_ILi96EEEEEELi96ENS_6half_tEfNS_4arch4Sm80ELb0ELb1ELb0ELb1ELb0ELb1ELb1ELb0EEENS1_21CollectiveEpilogueFwdINS6_IJS8_SA_S9_EEENS6_IJNS7_ILi1EEESI_SI_EEESC_SE_Li128ELb1ELb1ELb0ELb0EEENS1_19SingleTileSchedulerILb1ELb0ELb1ELi128EEEEEEEEEvNT_6ParamsE:
	.zero		1944


//--------------------- .nv.constant0._ZN7cutlass13device_kernelIN5flash19enable_sm80_to_sm89INS1_16FlashAttnFwdSm80INS1_25CollectiveMainloopFwdSm80ILi4ELi1ELb0EN4cute5tupleIJNS5_1CILi128EEENS7_ILi64EEENS7_ILi96EEEEEELi96ENS_6half_tEfNS_4arch4Sm80ELb1ELb0ELb0ELb0ELb0ELb0ELb1ELb0EEENS1_21CollectiveEpilogueFwdINS6_IJS8_SA_S9_EEENS6_IJNS7_ILi1EEESI_SI_EEESC_SE_Li128ELb0ELb1ELb0ELb0EEENS1_30DynamicPersistentTileSchedulerILi128ELi128ELb0ELb1ELb0EEEEEEEEEvNT_6ParamsE --------------------------
	.section	.nv.constant0._ZN7cutlass13device_kernelIN5flash19enable_sm80_to_sm89INS1_16FlashAttnFwdSm80INS1_25CollectiveMainloopFwdSm80ILi4ELi1ELb0EN4cute5tupleIJNS5_1CILi128EEENS7_ILi64EEENS7_ILi96EEEEEELi96ENS_6half_tEfNS_4arch4Sm80ELb1ELb0ELb0ELb0ELb0ELb0ELb1ELb0EEENS1_21CollectiveEpilogueFwdINS6_IJS8_SA_S9_EEENS6_IJNS7_ILi1EEESI_SI_EEESC_SE_Li128ELb0ELb1ELb0ELb0EEENS1_30DynamicPersistentTileSchedulerILi128ELi128ELb0ELb1ELb0EEEEEEEEEvNT_6ParamsE,"a",@progbits
	.sectionflags	@""
	.align	4
.nv.constant0._ZN7cutlass13device_kernelIN5flash19enable_sm80_to_sm89INS1_16FlashAttnFwdSm80INS1_25CollectiveMainloopFwdSm80ILi4ELi1ELb0EN4cute5tupleIJNS5_1CILi128EEENS7_ILi64EEENS7_ILi96EEEEEELi96ENS_6half_tEfNS_4arch4Sm80ELb1ELb0ELb0ELb0ELb0ELb0ELb1ELb0EEENS1_21CollectiveEpilogueFwdINS6_IJS8_SA_S9_EEENS6_IJNS7_ILi1EEESI_SI_EEESC_SE_Li128ELb0ELb1ELb0ELb0EEENS1_30DynamicPersistentTileSchedulerILi128ELi128ELb0ELb1ELb0EEEEEEEEEvNT_6ParamsE:
	.zero		1960


//--------------------- .nv.constant0._ZN7cutlass13device_kernelIN5flash19enable_sm80_to_sm89INS1_16FlashAttnFwdSm80INS1_25CollectiveMainloopFwdSm80ILi4ELi1ELb0EN4cute5tupleIJNS5_1CILi128EEENS7_ILi64EEENS7_ILi96EEEEEELi96ENS_6half_tEfNS_4arch4Sm80ELb1ELb0ELb0ELb1ELb0ELb0ELb1ELb0EEENS1_21CollectiveEpilogueFwdINS6_IJS8_SA_S9_EEENS6_IJNS7_ILi1EEESI_SI_EEESC_SE_Li128ELb1ELb1ELb0ELb0EEENS1_19SingleTileSchedulerILb1ELb0ELb1ELi128EEEEEEEEEvNT_6ParamsE --------------------------
	.section	.nv.constant0._ZN7cutlass13device_kernelIN5flash19enable_sm80_to_sm89INS1_16FlashAttnFwdSm80INS1_25CollectiveMainloopFwdSm80ILi4ELi1ELb0EN4cute5tupleIJNS5_1CILi128EEENS7_ILi64EEENS7_ILi96EEEEEELi96ENS_6half_tEfNS_4arch4Sm80ELb1ELb0ELb0ELb1ELb0ELb0ELb1ELb0EEENS1_21CollectiveEpilogueFwdINS6_IJS8_SA_S9_EEENS6_IJNS7_ILi1EEESI_SI_EEESC_SE_Li128ELb1ELb1ELb0ELb0EEENS1_19SingleTileSchedulerILb1ELb0ELb1ELi128EEEEEEEEEvNT_6ParamsE,"a",@progbits
	.sectionflags	@""
	.align	4
.nv.constant0._ZN7cutlass13device_kernelIN5flash19enable_sm80_to_sm89INS1_16FlashAttnFwdSm80INS1_25CollectiveMainloopFwdSm80ILi4ELi1ELb0EN4cute5tupleIJNS5_1CILi128EEENS7_ILi64EEENS7_ILi96EEEEEELi96ENS_6half_tEfNS_4arch4Sm80ELb1ELb0ELb0ELb1ELb0ELb0ELb1ELb0EEENS1_21CollectiveEpilogueFwdINS6_IJS8_SA_S9_EEENS6_IJNS7_ILi1EEESI_SI_EEESC_SE_Li128ELb1ELb1ELb0ELb0EEENS1_19SingleTileSchedulerILb1ELb0ELb1ELi128EEEEEEEEEvNT_6ParamsE:
	.zero		1944


//--------------------- .nv.constant0._ZN7cutlass13device_kernelIN5flash19enable_sm80_to_sm89INS1_16FlashAttnFwdSm80INS1_25CollectiveMainloopFwdSm80ILi4ELi1ELb0EN4cute5tupleIJNS5_1CILi128EEENS7_ILi64EEENS7_ILi96EEEEEELi96ENS_6half_tEfNS_4arch4Sm80ELb1ELb0ELb0ELb1ELb0ELb1ELb1ELb0EEENS1_21CollectiveEpilogueFwdINS6_IJS8_SA_S9_EEENS6_IJNS7_ILi1EEESI_SI_EEESC_SE_Li128ELb1ELb1ELb0ELb0EEENS1_19SingleTileSchedulerILb1ELb0ELb1ELi128EEEEEEEEEvNT_6ParamsE --------------------------
	.section	.nv.constant0._ZN7cutlass13device_kernelIN5flash19enable_sm80_to_sm89INS1_16FlashAttnFwdSm80INS1_25CollectiveMainloopFwdSm80ILi4ELi1ELb0EN4cute5tupleIJNS5_1CILi128EEENS7_ILi64EEENS7_ILi96EEEEEELi96ENS_6half_tEfNS_4arch4Sm80ELb1ELb0ELb0ELb1ELb0ELb1ELb1ELb0EEENS1_21CollectiveEpilogueFwdINS6_IJS8_SA_S9_EEENS6_IJNS7_ILi1EEESI_SI_EEESC_SE_Li128ELb1ELb1ELb0ELb0EEENS1_19SingleTileSchedulerILb1ELb0ELb1ELi128EEEEEEEEEvNT_6ParamsE,"a",@progbits
	.sectionflags	@""
	.align	4
.nv.constant0._ZN7cutlass13device_kernelIN5flash19enable_sm80_to_sm89INS1_16FlashAttnFwdSm80INS1_25CollectiveMainloopFwdSm80ILi4ELi1ELb0EN4cute5tupleIJNS5_1CILi128EEENS7_ILi64EEENS7_ILi96EEEEEELi96ENS_6half_tEfNS_4arch4Sm80ELb1ELb0ELb0ELb1ELb0ELb1ELb1ELb0EEENS1_21CollectiveEpilogueFwdINS6_IJS8_SA_S9_EEENS6_IJNS7_ILi1EEESI_SI_EEESC_SE_Li128ELb1ELb1ELb0ELb0EEENS1_19SingleTileSchedulerILb1ELb0ELb1ELi128EEEEEEEEEvNT_6ParamsE:
	.zero		1944


//--------------------- SYMBOLS --------------------------

	.type		.nv.reservedSmem.offset0,@object
	.size		.nv.reservedSmem.offset0,0x4
